// auto-generated by cutlass_sweep.fmha — config: {"arch": "sm_90", "direction": "fwd", "dtype": "bf16", "head_dim": 32, "mask": "causal", "schedule": "pingpong", "tile_kv": 128, "tile_q": 128}
#include "cutlass/cutlass.h"
#include "cute/tensor.hpp"
#include "cutlass/device_kernel.h"
#include "cutlass/kernel_hardware_info.h"
#include "88_hopper_fmha/collective/fmha_fusion.hpp"
#include "88_hopper_fmha/kernel/fmha_kernel_builder.hpp"

using namespace cute;
using Element = cutlass::bfloat16_t;
using TileShape = Shape<_128, _128, _32>;
using StrideQ = cute::tuple<int, _1, cute::tuple<int, int>>;
using StrideK = cute::tuple<int, _1, cute::tuple<int, int>>;
using StrideV = cute::tuple<int, cute::_1, cute::tuple<int, int>>;

using Kernel = typename cutlass::fmha::kernel::FmhaBuilder<
    Element, float, float,
    TileShape, StrideQ, StrideK, StrideV,
    cutlass::fmha::collective::CausalFusion,
    cutlass::gemm::KernelTmaWarpSpecializedPingpong
  >::Kernel;

auto* _anchor = &cutlass::device_kernel<Kernel>;


// ===== COMPILED SASS (sm_90a) =====

	.target	sm_90a

	.elftype	@"ET_EXEC"


//--------------------- .note.nv.tkinfo           --------------------------
	.section	.note.nv.tkinfo,"",@"SHT_NOTE"
	.sectionflags	@"SHF_NOTE_NV_TKINFO"
	.tkinfo
        /*0018*/ 	.word	0x00000002
        /*0030*/ 	.string	""
        /*0030*/ 	.string	"ptxas"
        /*0030*/ 	.string	"Cuda compilation tools, release 13.0, V13.0.88"
        /*0030*/ 	.string	"Build cuda_13.0.r13.0/compiler.36424714_0"
        /*0030*/ 	.string	"-arch sm_90a -m 64 "



//--------------------- .note.nv.cuinfo           --------------------------
	.section	.note.nv.cuinfo,"",@"SHT_NOTE"
	.sectionflags	@"SHF_NOTE_NV_CUINFO"
        /*0018*/ 	.short	0x0002
        /*001a*/ 	.short	0x005a
        /*001c*/ 	.short	0x0082
	.zero		2


//--------------------- .nv.info                  --------------------------
	.section	.nv.info,"",@"SHT_CUDA_INFO"
	.align	4


	//----- nvinfo : EIATTR_REGCOUNT
	.align		4
        /*0000*/ 	.byte	0x04, 0x2f
        /*0002*/ 	.short	(.L_15 - .L_14)
	.align		4
.L_14:
        /*0004*/ 	.word	index@(_ZN7cutlass13device_kernelINS_4fmha6kernel28FmhaKernelTmaWarpSpecializedINS1_10collective30FmhaMainloopTmaWarpSpecializedINS_10bfloat16_tEffN4cute5tupleIJNS7_1CILi128EEESA_NS9_ILi32EEEEEENS8_IJiNS9_ILi1EEENS8_IJiiEEEEEESF_SF_NS4_12CausalFusionEJNS2_6OptionILNS2_3TagE0ENS9_ILb1EEEEENSH_ILSI_2ESJ_EEEEENS4_15FmhaFwdEpilogueIS6_fNS8_IJNS9_ILi64EEESB_SA_EEEEENS2_23PersistentTileSchedulerEJSK_SL_EEEEEvNT_6ParamsE)
        /*0008*/ 	.word	0x000000a8


	//----- nvinfo : EIATTR_FRAME_SIZE
	.align		4
.L_15:
        /*000c*/ 	.byte	0x04, 0x11
        /*000e*/ 	.short	(.L_17 - .L_16)
	.align		4
.L_16:
        /*0010*/ 	.word	index@($__internal_0_$__cuda_sm20_rcp_rn_f32_slowpath)
        /*0014*/ 	.word	0x00000000


	//----- nvinfo : EIATTR_FRAME_SIZE
	.align		4
.L_17:
        /*0018*/ 	.byte	0x04, 0x11
        /*001a*/ 	.short	(.L_19 - .L_18)
	.align		4
.L_18:
        /*001c*/ 	.word	index@(_ZN7cutlass13device_kernelINS_4fmha6kernel28FmhaKernelTmaWarpSpecializedINS1_10collective30FmhaMainloopTmaWarpSpecializedINS_10bfloat16_tEffN4cute5tupleIJNS7_1CILi128EEESA_NS9_ILi32EEEEEENS8_IJiNS9_ILi1EEENS8_IJiiEEEEEESF_SF_NS4_12CausalFusionEJNS2_6OptionILNS2_3TagE0ENS9_ILb1EEEEENSH_ILSI_2ESJ_EEEEENS4_15FmhaFwdEpilogueIS6_fNS8_IJNS9_ILi64EEESB_SA_EEEEENS2_23PersistentTileSchedulerEJSK_SL_EEEEEvNT_6ParamsE)
        /*0020*/ 	.word	0x00000000


	//----- nvinfo : EIATTR_MIN_STACK_SIZE
	.align		4
.L_19:
        /*0024*/ 	.byte	0x04, 0x12
        /*0026*/ 	.short	(.L_21 - .L_20)
	.align		4
.L_20:
        /*0028*/ 	.word	index@(_ZN7cutlass13device_kernelINS_4fmha6kernel28FmhaKernelTmaWarpSpecializedINS1_10collective30FmhaMainloopTmaWarpSpecializedINS_10bfloat16_tEffN4cute5tupleIJNS7_1CILi128EEESA_NS9_ILi32EEEEEENS8_IJiNS9_ILi1EEENS8_IJiiEEEEEESF_SF_NS4_12CausalFusionEJNS2_6OptionILNS2_3TagE0ENS9_ILb1EEEEENSH_ILSI_2ESJ_EEEEENS4_15FmhaFwdEpilogueIS6_fNS8_IJNS9_ILi64EEESB_SA_EEEEENS2_23PersistentTileSchedulerEJSK_SL_EEEEEvNT_6ParamsE)
        /*002c*/ 	.word	0x00000000
.L_21:


//--------------------- .nv.compat                --------------------------
	.section	.nv.compat,"",@"SHT_CUDA_COMPAT_INFO"
	.align	4
        /*0000*/ 	.byte	0x02, 0x09, 0x01, 0x00, 0x02, 0x02, 0x04, 0x00, 0x02, 0x05, 0x05, 0x00, 0x03, 0x07, 0x01, 0x01
        /*0010*/ 	.byte	0x02, 0x03, 0x01, 0x00, 0x02, 0x06, 0x01, 0x00, 0x04, 0x0b, 0x08, 0x00, 0x00, 0x00, 0x00, 0x00
        /*0020*/ 	.byte	0x00, 0x00, 0x00, 0x00


//--------------------- .nv.info._ZN7cutlass13device_kernelINS_4fmha6kernel28FmhaKernelTmaWarpSpecializedINS1_10collective30FmhaMainloopTmaWarpSpecializedINS_10bfloat16_tEffN4cute5tupleIJNS7_1CILi128EEESA_NS9_ILi32EEEEEENS8_IJiNS9_ILi1EEENS8_IJiiEEEEEESF_SF_NS4_12CausalFusionEJNS2_6OptionILNS2_3TagE0ENS9_ILb1EEEEENSH_ILSI_2ESJ_EEEEENS4_15FmhaFwdEpilogueIS6_fNS8_IJNS9_ILi64EEESB_SA_EEEEENS2_23PersistentTileSchedulerEJSK_SL_EEEEEvNT_6ParamsE --------------------------
	.section	.nv.info._ZN7cutlass13device_kernelINS_4fmha6kernel28FmhaKernelTmaWarpSpecializedINS1_10collective30FmhaMainloopTmaWarpSpecializedINS_10bfloat16_tEffN4cute5tupleIJNS7_1CILi128EEESA_NS9_ILi32EEEEEENS8_IJiNS9_ILi1EEENS8_IJiiEEEEEESF_SF_NS4_12CausalFusionEJNS2_6OptionILNS2_3TagE0ENS9_ILb1EEEEENSH_ILSI_2ESJ_EEEEENS4_15FmhaFwdEpilogueIS6_fNS8_IJNS9_ILi64EEESB_SA_EEEEENS2_23PersistentTileSchedulerEJSK_SL_EEEEEvNT_6ParamsE,"",@"SHT_CUDA_INFO"
	.sectionflags	@""
	.align	4


	//----- nvinfo : EIATTR_CUDA_API_VERSION
	.align		4
        /*0000*/ 	.byte	0x04, 0x37
        /*0002*/ 	.short	(.L_23 - .L_22)
.L_22:
        /*0004*/ 	.word	0x00000082


	//----- nvinfo : EIATTR_KPARAM_INFO
	.align		4
.L_23:
        /*0008*/ 	.byte	0x04, 0x17
        /*000a*/ 	.short	(.L_25 - .L_24)
.L_24:
        /*000c*/ 	.word	0x00000000
        /*0010*/ 	.short	0x0000
        /*0012*/ 	.short	0x0070
        /*0014*/ 	.byte	0x00, 0xf0, 0x01, 0x20


	//----- nvinfo : EIATTR_SPARSE_MMA_MASK
	.align		4
.L_25:
        /*0018*/ 	.byte	0x03, 0x50
        /*001a*/ 	.short	0x0000


	//----- nvinfo : EIATTR_MAXREG_COUNT
	.align		4
        /*001c*/ 	.byte	0x03, 0x1b
        /*001e*/ 	.short	0x00a8


	//----- nvinfo : EIATTR_NUM_BARRIERS
	.align		4
        /*0020*/ 	.byte	0x02, 0x4c
        /*0022*/ 	.byte	0x02
	.zero		1


	//----- nvinfo : EIATTR_EXTERNS
	.align		4
        /*0024*/ 	.byte	0x04, 0x0f
        /*0026*/ 	.short	(.L_27 - .L_26)


	//   ....[0]....
	.align		4
.L_26:
        /*0028*/ 	.word	index@(__assertfail)


	//----- nvinfo : EIATTR_MERCURY_ISA_VERSION
	.align		4
.L_27:
        /*002c*/ 	.byte	0x03, 0x5f
        /*002e*/ 	.short	0x0101


	//----- nvinfo : EIATTR_INT_WARP_WIDE_INSTR_OFFSETS
	.align		4
        /*0030*/ 	.byte	0x04, 0x31
        /*0032*/ 	.short	(.L_29 - .L_28)


	//   ....[0]....
.L_28:
        /*0034*/ 	.word	0x00000760


	//   ....[1]....
        /*0038*/ 	.word	0x00000770


	//   ....[2]....
        /*003c*/ 	.word	0x00000780


	//   ....[3]....
        /*0040*/ 	.word	0x00000790


	//   ....[4]....
        /*0044*/ 	.word	0x00000800


	//   ....[5]....
        /*0048*/ 	.word	0x00000980


	//   ....[6]....
        /*004c*/ 	.word	0x00000a30


	//----- nvinfo : EIATTR_COOP_GROUP_MASK_REGIDS
	.align		4
.L_29:
        /*0050*/ 	.byte	0x04, 0x29
        /*0052*/ 	.short	(.L_31 - .L_30)


	//   ....[0]....
.L_30:
        /*0054*/ 	.word	0xffffffff


	//   ....[1]....
        /*0058*/ 	.word	0xffffffff


	//   ....[2]....
        /*005c*/ 	.word	0xffffffff


	//   ....[3]....
        /*0060*/ 	.word	0xffffffff


	//   ....[4]....
        /*0064*/ 	.word	0xffffffff


	//   ....[5]....
        /*0068*/ 	.word	0xffffffff


	//   ....[6]....
        /*006c*/ 	.word	0xffffffff


	//   ....[7]....
        /*0070*/ 	.word	0xffffffff


	//   ....[8]....
        /*0074*/ 	.word	0xffffffff


	//   ....[9]....
        /*0078*/ 	.word	0xffffffff


	//   ....[10]....
        /*007c*/ 	.word	0xffffffff


	//   ....[11]....
        /*0080*/ 	.word	0xffffffff


	//   ....[12]....
        /*0084*/ 	.word	0xffffffff


	//   ....[13]....
        /*0088*/ 	.word	0xffffffff


	//   ....[14]....
        /*008c*/ 	.word	0xffffffff


	//   ....[15]....
        /*0090*/ 	.word	0xffffffff


	//   ....[16]....
        /*0094*/ 	.word	0xffffffff


	//   ....[17]....
        /*0098*/ 	.word	0xffffffff


	//   ....[18]....
        /*009c*/ 	.word	0xffffffff


	//   ....[19]....
        /*00a0*/ 	.word	0xffffffff


	//   ....[20]....
        /*00a4*/ 	.word	0xffffffff


	//   ....[21]....
        /*00a8*/ 	.word	0xffffffff


	//----- nvinfo : EIATTR_COOP_GROUP_INSTR_OFFSETS
	.align		4
.L_31:
        /*00ac*/ 	.byte	0x04, 0x28
        /*00ae*/ 	.short	(.L_33 - .L_32)


	//   ....[0]....
.L_32:
        /*00b0*/ 	.word	0x00000070


	//   ....[1]....
        /*00b4*/ 	.word	0x000000a0


	//   ....[2]....
        /*00b8*/ 	.word	0x000001d0


	//   ....[3]....
        /*00bc*/ 	.word	0x000003e0


	//   ....[4]....
        /*00c0*/ 	.word	0x000005a0


	//   ....[5]....
        /*00c4*/ 	.word	0x00000700


	//   ....[6]....
        /*00c8*/ 	.word	0x00002110


	//   ....[7]....
        /*00cc*/ 	.word	0x00002150


	//   ....[8]....
        /*00d0*/ 	.word	0x000029c0


	//   ....[9]....
        /*00d4*/ 	.word	0x00002b00


	//   ....[10]....
        /*00d8*/ 	.word	0x000046b0


	//   ....[11]....
        /*00dc*/ 	.word	0x000046d0


	//   ....[12]....
        /*00e0*/ 	.word	0x00005000


	//   ....[13]....
        /*00e4*/ 	.word	0x00005110


	//   ....[14]....
        /*00e8*/ 	.word	0x00007440


	//   ....[15]....
        /*00ec*/ 	.word	0x00007540


	//   ....[16]....
        /*00f0*/ 	.word	0x00008120


	//   ....[17]....
        /*00f4*/ 	.word	0x00008250


	//   ....[18]....
        /*00f8*/ 	.word	0x00009d10


	//   ....[19]....
        /*00fc*/ 	.word	0x00009d50


	//   ....[20]....
        /*0100*/ 	.word	0x00009d90


	//   ....[21]....
        /*0104*/ 	.word	0x00009da0


	//----- nvinfo : EIATTR_REG_RECONFIG
	.align		4
.L_33:
        /*0108*/ 	.byte	0x01, 0x54
	.zero		2


	//----- nvinfo : EIATTR_SYSCALL_OFFSETS
	.align		4
        /*010c*/ 	.byte	0x04, 0x46
        /*010e*/ 	.short	(.L_35 - .L_34)


	//   ....[0]....
.L_34:
        /*0110*/ 	.word	0x0000a680


	//   ....[1]....
        /*0114*/ 	.word	0x0000a7c0


	//----- nvinfo : EIATTR_MBARRIER_INSTR_OFFSETS
	.align		4
.L_35:
        /*0118*/ 	.byte	0x04, 0x39
        /*011a*/ 	.short	(.L_37 - .L_36)


	//   ....[0]....
.L_36:
        /*011c*/ 	.word	0x00000390
        /*0120*/ 	.word	0x000000ff
        /*0124*/ 	.word	0x0000e450
        /*0128*/ 	.short	0x0100
        /*012a*/ 	.byte	0x08
	.zero		1


	//   ....[1]....
        /*012c*/ 	.word	0x000003a0
        /*0130*/ 	.word	0x000000ff
        /*0134*/ 	.word	0x0000e460
        /*0138*/ 	.short	0x0100
        /*013a*/ 	.byte	0x08
	.zero		1


	//   ....[2]....
        /*013c*/ 	.word	0x000003b0
        /*0140*/ 	.word	0x000000ff
        /*0144*/ 	.word	0x0000e458
        /*0148*/ 	.short	0x0100
        /*014a*/ 	.byte	0x08
	.zero		1


	//   ....[3]....
        /*014c*/ 	.word	0x000003c0
        /*0150*/ 	.word	0x000000ff
        /*0154*/ 	.word	0x0000e468
        /*0158*/ 	.short	0x0100
        /*015a*/ 	.byte	0x08
	.zero		1


	//   ....[4]....
        /*015c*/ 	.word	0x000004f0
        /*0160*/ 	.word	0x000000ff
        /*0164*/ 	.word	0x0000e400
        /*0168*/ 	.short	0x0100
        /*016a*/ 	.byte	0x08
	.zero		1


	//   ....[5]....
        /*016c*/ 	.word	0x00000500
        /*0170*/ 	.word	0x000000ff
        /*0174*/ 	.word	0x0000e428
        /*0178*/ 	.short	0x0100
        /*017a*/ 	.byte	0x08
	.zero		1


	//   ....[6]....
        /*017c*/ 	.word	0x00000510
        /*0180*/ 	.word	0x000000ff
        /*0184*/ 	.word	0x0000e408
        /*0188*/ 	.short	0x0100
        /*018a*/ 	.byte	0x08
	.zero		1


	//   ....[7]....
        /*018c*/ 	.word	0x00000520
        /*0190*/ 	.word	0x000000ff
        /*0194*/ 	.word	0x0000e430
        /*0198*/ 	.short	0x0100
        /*019a*/ 	.byte	0x08
	.zero		1


	//   ....[8]....
        /*019c*/ 	.word	0x00000530
        /*01a0*/ 	.word	0x000000ff
        /*01a4*/ 	.word	0x0000e410
        /*01a8*/ 	.short	0x0100
        /*01aa*/ 	.byte	0x08
	.zero		1


	//   ....[9]....
        /*01ac*/ 	.word	0x00000540
        /*01b0*/ 	.word	0x000000ff
        /*01b4*/ 	.word	0x0000e438
        /*01b8*/ 	.short	0x0100
        /*01ba*/ 	.byte	0x08
	.zero		1


	//   ....[10]....
        /*01bc*/ 	.word	0x00000550
        /*01c0*/ 	.word	0x000000ff
        /*01c4*/ 	.word	0x0000e418
        /*01c8*/ 	.short	0x0100
        /*01ca*/ 	.byte	0x08
	.zero		1


	//   ....[11]....
        /*01cc*/ 	.word	0x00000560
        /*01d0*/ 	.word	0x000000ff
        /*01d4*/ 	.word	0x0000e440
        /*01d8*/ 	.short	0x0100
        /*01da*/ 	.byte	0x08
	.zero		1


	//   ....[12]....
        /*01dc*/ 	.word	0x00000570
        /*01e0*/ 	.word	0x000000ff
        /*01e4*/ 	.word	0x0000e420
        /*01e8*/ 	.short	0x0100
        /*01ea*/ 	.byte	0x08
	.zero		1


	//   ....[13]....
        /*01ec*/ 	.word	0x00000580
        /*01f0*/ 	.word	0x000000ff
        /*01f4*/ 	.word	0x0000e448
        /*01f8*/ 	.short	0x0100
        /*01fa*/ 	.byte	0x08
	.zero		1


	//   ....[14]....
        /*01fc*/ 	.word	0x000006b0
        /*0200*/ 	.word	0x000000ff
        /*0204*/ 	.word	0x0000e470
        /*0208*/ 	.short	0x0100
        /*020a*/ 	.byte	0x08
	.zero		1


	//   ....[15]....
        /*020c*/ 	.word	0x000006c0
        /*0210*/ 	.word	0x000000ff
        /*0214*/ 	.word	0x0000e480
        /*0218*/ 	.short	0x0100
        /*021a*/ 	.byte	0x08
	.zero		1


	//   ....[16]....
        /*021c*/ 	.word	0x000006d0
        /*0220*/ 	.word	0x000000ff
        /*0224*/ 	.word	0x0000e478
        /*0228*/ 	.short	0x0100
        /*022a*/ 	.byte	0x08
	.zero		1


	//   ....[17]....
        /*022c*/ 	.word	0x000006e0
        /*0230*/ 	.word	0x000000ff
        /*0234*/ 	.word	0x0000e488
        /*0238*/ 	.short	0x0100
        /*023a*/ 	.byte	0x08
	.zero		1


	//   ....[18]....
        /*023c*/ 	.word	0x00000820
        /*0240*/ 	.word	0x000000ff
        /*0244*/ 	.word	0x0000e490
        /*0248*/ 	.short	0x0100
        /*024a*/ 	.byte	0x06
	.zero		1


	//   ....[19]....
        /*024c*/ 	.word	0x00000830
        /*0250*/ 	.word	0x000000ff
        /*0254*/ 	.word	0x0000e498
        /*0258*/ 	.short	0x0100
        /*025a*/ 	.byte	0x06
	.zero		1


	//   ....[20]....
        /*025c*/ 	.word	0x00000840
        /*0260*/ 	.word	0x000000ff
        /*0264*/ 	.word	0x0000e4a0
        /*0268*/ 	.short	0x0100
        /*026a*/ 	.byte	0x06
	.zero		1


	//   ....[21]....
        /*026c*/ 	.word	0x00000850
        /*0270*/ 	.word	0x000000ff
        /*0274*/ 	.word	0x0000e4a8
        /*0278*/ 	.short	0x0100
        /*027a*/ 	.byte	0x06
	.zero		1


	//   ....[22]....
        /*027c*/ 	.word	0x00000950
        /*0280*/ 	.word	0x000000ff
        /*0284*/ 	.word	0x0000e4c0
        /*0288*/ 	.short	0x0100
        /*028a*/ 	.byte	0x08
	.zero		1


	//   ....[23]....
        /*028c*/ 	.word	0x00000960
        /*0290*/ 	.word	0x000000ff
        /*0294*/ 	.word	0x0000e4c8
        /*0298*/ 	.short	0x0100
        /*029a*/ 	.byte	0x08
	.zero		1


	//   ....[24]....
        /*029c*/ 	.word	0x00000a60
        /*02a0*/ 	.word	0x000000ff
        /*02a4*/ 	.word	0x0000e4b0
        /*02a8*/ 	.short	0x0100
        /*02aa*/ 	.byte	0x06
	.zero		1


	//   ....[25]....
        /*02ac*/ 	.word	0x000014a0
        /*02b0*/ 	.word	0x000000ff
        /*02b4*/ 	.word	0x0000e450
        /*02b8*/ 	.short	0x010a
        /*02ba*/ 	.byte	0x04
	.zero		1


	//   ....[26]....
        /*02bc*/ 	.word	0x00001550
        /*02c0*/ 	.word	0x000000ff
        /*02c4*/ 	.word	0x0000e400
        /*02c8*/ 	.short	0x010a
        /*02ca*/ 	.byte	0x10
	.zero		1


	//   ....[27]....
        /*02cc*/ 	.word	0x00001570
        /*02d0*/ 	.word	0x000000ff
        /*02d4*/ 	.word	0xfffffff8
        /*02d8*/ 	.short	0x010a
        /*02da*/ 	.byte	0x04
	.zero		1


	//   ....[28]....
        /*02dc*/ 	.word	0x00003c90
        /*02e0*/ 	.word	0x0000001a
        /*02e4*/ 	.word	0x00000000
        /*02e8*/ 	.short	0x0101
        /*02ea*/ 	.byte	0x11
	.zero		1


	//   ....[29]....
        /*02ec*/ 	.word	0x00003ed0
        /*02f0*/ 	.word	0x000000ff
        /*02f4*/ 	.word	0x0000e400
        /*02f8*/ 	.short	0x010a
        /*02fa*/ 	.byte	0x0a
	.zero		1


	//   ....[30]....
        /*02fc*/ 	.word	0x000041f0
        /*0300*/ 	.word	0x000000ff
        /*0304*/ 	.word	0x00000000
        /*0308*/ 	.short	0x0101
        /*030a*/ 	.byte	0x10
	.zero		1


	//   ....[31]....
        /*030c*/ 	.word	0x00004340
        /*0310*/ 	.word	0x000000ff
        /*0314*/ 	.word	0x0000e400
        /*0318*/ 	.short	0x010a
        /*031a*/ 	.byte	0x0a
	.zero		1


	//   ....[32]....
        /*031c*/ 	.word	0x000061c0
        /*0320*/ 	.word	0x000000ff
        /*0324*/ 	.word	0x0000e400
        /*0328*/ 	.short	0x010a
        /*032a*/ 	.byte	0x0a
	.zero		1


	//   ....[33]....
        /*032c*/ 	.word	0x00006560
        /*0330*/ 	.word	0x000000ff
        /*0334*/ 	.word	0x0000e400
        /*0338*/ 	.short	0x010a
        /*033a*/ 	.byte	0x0a
	.zero		1


	//   ....[34]....
        /*033c*/ 	.word	0x00006870
        /*0340*/ 	.word	0x000000ff
        /*0344*/ 	.word	0x00000000
        /*0348*/ 	.short	0x0101
        /*034a*/ 	.byte	0x0a
	.zero		1


	//   ....[35]....
        /*034c*/ 	.word	0x00006920
        /*0350*/ 	.word	0x000000ff
        /*0354*/ 	.word	0x00000000
        /*0358*/ 	.short	0x0101
        /*035a*/ 	.byte	0x07
	.zero		1


	//   ....[36]....
        /*035c*/ 	.word	0x00006ac0
        /*0360*/ 	.word	0x000000ff
        /*0364*/ 	.word	0x0000e400
        /*0368*/ 	.short	0x010a
        /*036a*/ 	.byte	0x0a
	.zero		1


	//   ....[37]....
        /*036c*/ 	.word	0x00009410
        /*0370*/ 	.word	0x000000ff
        /*0374*/ 	.word	0x0000e400
        /*0378*/ 	.short	0x010a
        /*037a*/ 	.byte	0x0a
	.zero		1


	//   ....[38]....
        /*037c*/ 	.word	0x000096f0
        /*0380*/ 	.word	0x000000ff
        /*0384*/ 	.word	0x0000e400
        /*0388*/ 	.short	0x010a
        /*038a*/ 	.byte	0x0a
	.zero		1


	//   ....[39]....
        /*038c*/ 	.word	0x00009a00
        /*0390*/ 	.word	0x000000ff
        /*0394*/ 	.word	0x00000000
        /*0398*/ 	.short	0x0101
        /*039a*/ 	.byte	0x0a
	.zero		1


	//   ....[40]....
        /*039c*/ 	.word	0x00009ab0
        /*03a0*/ 	.word	0x000000ff
        /*03a4*/ 	.word	0x00000000
        /*03a8*/ 	.short	0x0101
        /*03aa*/ 	.byte	0x07
	.zero		1


	//   ....[41]....
        /*03ac*/ 	.word	0x00009c60
        /*03b0*/ 	.word	0x000000ff
        /*03b4*/ 	.word	0x00000000
        /*03b8*/ 	.short	0x0101
        /*03ba*/ 	.byte	0x05
	.zero		1


	//   ....[42]....
        /*03bc*/ 	.word	0x00009ce0
        /*03c0*/ 	.word	0x000000ff
        /*03c4*/ 	.word	0x00000000
        /*03c8*/ 	.short	0x0101
        /*03ca*/ 	.byte	0x07
	.zero		1


	//   ....[43]....
        /*03cc*/ 	.word	0x0000a1e0
        /*03d0*/ 	.word	0x000000ff
        /*03d4*/ 	.word	0x00000008
        /*03d8*/ 	.short	0x010a
        /*03da*/ 	.byte	0x04
	.zero		1


	//   ....[44]....
        /*03dc*/ 	.word	0x0000ac40
        /*03e0*/ 	.word	0x00000000
        /*03e4*/ 	.word	0x0000e490
        /*03e8*/ 	.short	0x0101
        /*03ea*/ 	.byte	0x2e
	.zero		1


	//   ....[45]....
        /*03ec*/ 	.word	0x0000b000
        /*03f0*/ 	.word	0x00000007
        /*03f4*/ 	.word	0x0000e460
        /*03f8*/ 	.short	0x010a
        /*03fa*/ 	.byte	0x3f
	.zero		1


	//   ....[46]....
        /*03fc*/ 	.word	0x0000b280
        /*0400*/ 	.word	0x00000007
        /*0404*/ 	.word	0x0000e4b0
        /*0408*/ 	.short	0x0101
        /*040a*/ 	.byte	0x3f
	.zero		1


	//   ....[47]....
        /*040c*/ 	.word	0x0000b290
        /*0410*/ 	.word	0x00000007
        /*0414*/ 	.word	0x0000e4b0
        /*0418*/ 	.short	0x010a
        /*041a*/ 	.byte	0x3f
	.zero		1


	//   ....[48]....
        /*041c*/ 	.word	0x0000b330
        /*0420*/ 	.word	0x00000004
        /*0424*/ 	.word	0x0000e460
        /*0428*/ 	.short	0x010a
        /*042a*/ 	.byte	0x3f
	.zero		1


	//   ....[49]....
        /*042c*/ 	.word	0x0000b950
        /*0430*/ 	.word	0x00000008
        /*0434*/ 	.word	0x0000e428
        /*0438*/ 	.short	0x010a
        /*043a*/ 	.byte	0x3f
	.zero		1


	//   ....[50]....
        /*043c*/ 	.word	0x0000bbc0
        /*0440*/ 	.word	0x00000005
        /*0444*/ 	.word	0x0000e4b0
        /*0448*/ 	.short	0x0101
        /*044a*/ 	.byte	0x3f
	.zero		1


	//   ....[51]....
        /*044c*/ 	.word	0x0000bbd0
        /*0450*/ 	.word	0x00000005
        /*0454*/ 	.word	0x0000e4b0
        /*0458*/ 	.short	0x010a
        /*045a*/ 	.byte	0x3f
	.zero		1


	//   ....[52]....
        /*045c*/ 	.word	0x0000bc80
        /*0460*/ 	.word	0x00000007
        /*0464*/ 	.word	0x0000e428
        /*0468*/ 	.short	0x010a
        /*046a*/ 	.byte	0x3f
	.zero		1


	//   ....[53]....
        /*046c*/ 	.word	0x0000bf40
        /*0470*/ 	.word	0x00000007
        /*0474*/ 	.word	0x0000e428
        /*0478*/ 	.short	0x010a
        /*047a*/ 	.byte	0x3f
	.zero		1


	//   ....[54]....
        /*047c*/ 	.word	0x0000c1d0
        /*0480*/ 	.word	0x00000007
        /*0484*/ 	.word	0x0000e428
        /*0488*/ 	.short	0x010a
        /*048a*/ 	.byte	0x3f
	.zero		1


	//   ....[55]....
        /*048c*/ 	.word	0x0000c4b0
        /*0490*/ 	.word	0x00000003
        /*0494*/ 	.word	0x0000e450
        /*0498*/ 	.short	0x010a
        /*049a*/ 	.byte	0x3f
	.zero		1


	//   ....[56]....
        /*049c*/ 	.word	0x0000c510
        /*04a0*/ 	.word	0x00000007
        /*04a4*/ 	.word	0x0000e400
        /*04a8*/ 	.short	0x010a
        /*04aa*/ 	.byte	0x3f
	.zero		1


	//   ....[57]....
        /*04ac*/ 	.word	0x0000c570
        /*04b0*/ 	.word	0x00000000
        /*04b4*/ 	.word	0xfffffff8
        /*04b8*/ 	.short	0x010a
        /*04ba*/ 	.byte	0x3f
	.zero		1


	//   ....[58]....
        /*04bc*/ 	.word	0x0000c5d0
        /*04c0*/ 	.word	0x00000008
        /*04c4*/ 	.word	0x0000e400
        /*04c8*/ 	.short	0x010a
        /*04ca*/ 	.byte	0x3f
	.zero		1


	//   ....[59]....
        /*04cc*/ 	.word	0x0000c630
        /*04d0*/ 	.word	0x0000000d
        /*04d4*/ 	.word	0x0000e400
        /*04d8*/ 	.short	0x010a
        /*04da*/ 	.byte	0x3f
	.zero		1


	//   ....[60]....
        /*04dc*/ 	.word	0x0000c690
        /*04e0*/ 	.word	0x00000008
        /*04e4*/ 	.word	0x0000e400
        /*04e8*/ 	.short	0x010a
        /*04ea*/ 	.byte	0x3f
	.zero		1


	//   ....[61]....
        /*04ec*/ 	.word	0x0000c6f0
        /*04f0*/ 	.word	0x0000000b
        /*04f4*/ 	.word	0x0000e400
        /*04f8*/ 	.short	0x010a
        /*04fa*/ 	.byte	0x3f
	.zero		1


	//   ....[62]....
        /*04fc*/ 	.word	0x0000c750
        /*0500*/ 	.word	0x00000009
        /*0504*/ 	.word	0x0000e400
        /*0508*/ 	.short	0x010a
        /*050a*/ 	.byte	0x3f
	.zero		1


	//   ....[63]....
        /*050c*/ 	.word	0x0000c7b0
        /*0510*/ 	.word	0x00000003
        /*0514*/ 	.word	0x00000008
        /*0518*/ 	.short	0x010a
        /*051a*/ 	.byte	0x3f
	.zero		1


	//   ....[64]....
        /*051c*/ 	.word	0x0000c880
        /*0520*/ 	.word	0x00000007
        /*0524*/ 	.word	0x0000e460
        /*0528*/ 	.short	0x010a
        /*052a*/ 	.byte	0x3f
	.zero		1


	//   ....[65]....
        /*052c*/ 	.word	0x0000c8d0
        /*0530*/ 	.word	0x00000007
        /*0534*/ 	.word	0x0000e4b0
        /*0538*/ 	.short	0x010a
        /*053a*/ 	.byte	0x3f
	.zero		1


	//   ....[66]....
        /*053c*/ 	.word	0x0000c920
        /*0540*/ 	.word	0x00000004
        /*0544*/ 	.word	0x0000e460
        /*0548*/ 	.short	0x010a
        /*054a*/ 	.byte	0x3f
	.zero		1


	//   ....[67]....
        /*054c*/ 	.word	0x0000c9f0
        /*0550*/ 	.word	0x00000008
        /*0554*/ 	.word	0x0000e428
        /*0558*/ 	.short	0x010a
        /*055a*/ 	.byte	0x3f
	.zero		1


	//   ....[68]....
        /*055c*/ 	.word	0x0000ca40
        /*0560*/ 	.word	0x00000005
        /*0564*/ 	.word	0x0000e4b0
        /*0568*/ 	.short	0x010a
        /*056a*/ 	.byte	0x3f
	.zero		1


	//   ....[69]....
        /*056c*/ 	.word	0x0000ca90
        /*0570*/ 	.word	0x00000007
        /*0574*/ 	.word	0x0000e428
        /*0578*/ 	.short	0x010a
        /*057a*/ 	.byte	0x3f
	.zero		1


	//   ....[70]....
        /*057c*/ 	.word	0x0000cae0
        /*0580*/ 	.word	0x00000007
        /*0584*/ 	.word	0x0000e428
        /*0588*/ 	.short	0x010a
        /*058a*/ 	.byte	0x3f
	.zero		1


	//   ....[71]....
        /*058c*/ 	.word	0x0000cb30
        /*0590*/ 	.word	0x00000007
        /*0594*/ 	.word	0x0000e428
        /*0598*/ 	.short	0x010a
        /*059a*/ 	.byte	0x3f
	.zero		1


	//----- nvinfo : EIATTR_NUM_MBARRIERS
	.align		4
.L_37:
        /*059c*/ 	.byte	0x03, 0x38
        /*059e*/ 	.short	0x0019


	//----- nvinfo : EIATTR_EXIT_INSTR_OFFSETS
	.align		4
        /*05a0*/ 	.byte	0x04, 0x1c
        /*05a2*/ 	.short	(.L_39 - .L_38)


	//   ....[0]....
.L_38:
        /*05a4*/ 	.word	0x00000ac0


	//   ....[1]....
        /*05a8*/ 	.word	0x00000b30


	//   ....[2]....
        /*05ac*/ 	.word	0x0000ac70


	//   ....[3]....
        /*05b0*/ 	.word	0x0000acd0


	//   ....[4]....
        /*05b4*/ 	.word	0x0000ad00


	//   ....[5]....
        /*05b8*/ 	.word	0x0000b5a0


	//   ....[6]....
        /*05bc*/ 	.word	0x0000b5d0


	//   ....[7]....
        /*05c0*/ 	.word	0x0000c490


	//----- nvinfo : EIATTR_MAX_THREADS
	.align		4
.L_39:
        /*05c4*/ 	.byte	0x04, 0x05
        /*05c6*/ 	.short	(.L_41 - .L_40)
.L_40:
        /*05c8*/ 	.word	0x00000180
        /*05cc*/ 	.word	0x00000001
        /*05d0*/ 	.word	0x00000001


	//----- nvinfo : EIATTR_CRS_STACK_SIZE
	.align		4
.L_41:
        /*05d4*/ 	.byte	0x04, 0x1e
        /*05d6*/ 	.short	(.L_43 - .L_42)
.L_42:
        /*05d8*/ 	.word	0x00000000


	//----- nvinfo : EIATTR_CBANK_PARAM_SIZE
	.align		4
.L_43:
        /*05dc*/ 	.byte	0x03, 0x19
        /*05de*/ 	.short	0x0870


	//----- nvinfo : EIATTR_PARAM_CBANK
	.align		4
        /*05e0*/ 	.byte	0x04, 0x0a
        /*05e2*/ 	.short	(.L_45 - .L_44)
	.align		4
.L_44:
        /*05e4*/ 	.word	index@(.nv.constant0._ZN7cutlass13device_kernelINS_4fmha6kernel28FmhaKernelTmaWarpSpecializedINS1_10collective30FmhaMainloopTmaWarpSpecializedINS_10bfloat16_tEffN4cute5tupleIJNS7_1CILi128EEESA_NS9_ILi32EEEEEENS8_IJiNS9_ILi1EEENS8_IJiiEEEEEESF_SF_NS4_12CausalFusionEJNS2_6OptionILNS2_3TagE0ENS9_ILb1EEEEENSH_ILSI_2ESJ_EEEEENS4_15FmhaFwdEpilogueIS6_fNS8_IJNS9_ILi64EEESB_SA_EEEEENS2_23PersistentTileSchedulerEJSK_SL_EEEEEvNT_6ParamsE)
        /*05e8*/ 	.short	0x0210
        /*05ea*/ 	.short	0x0870


	//----- nvinfo : EIATTR_SW_WAR
	.align		4
.L_45:
        /*05ec*/ 	.byte	0x04, 0x36
        /*05ee*/ 	.short	(.L_47 - .L_46)
.L_46:
        /*05f0*/ 	.word	0x00000008
.L_47:


//--------------------- .nv.callgraph             --------------------------
	.section	.nv.callgraph,"",@"SHT_CUDA_CALLGRAPH"
	.align	4
	.sectionentsize	8
	.align		4
        /*0000*/ 	.word	0x00000000
	.align		4
        /*0004*/ 	.word	0xffffffff
	.align		4
        /*0008*/ 	.word	index@(_ZN7cutlass13device_kernelINS_4fmha6kernel28FmhaKernelTmaWarpSpecializedINS1_10collective30FmhaMainloopTmaWarpSpecializedINS_10bfloat16_tEffN4cute5tupleIJNS7_1CILi128EEESA_NS9_ILi32EEEEEENS8_IJiNS9_ILi1EEENS8_IJiiEEEEEESF_SF_NS4_12CausalFusionEJNS2_6OptionILNS2_3TagE0ENS9_ILb1EEEEENSH_ILSI_2ESJ_EEEEENS4_15FmhaFwdEpilogueIS6_fNS8_IJNS9_ILi64EEESB_SA_EEEEENS2_23PersistentTileSchedulerEJSK_SL_EEEEEvNT_6ParamsE)
	.align		4
        /*000c*/ 	.word	index@(__assertfail)
	.align		4
        /*0010*/ 	.word	0x00000000
	.align		4
        /*0014*/ 	.word	0xfffffffe
	.align		4
        /*0018*/ 	.word	0x00000000
	.align		4
        /*001c*/ 	.word	0xfffffffd
	.align		4
        /*0020*/ 	.word	0x00000000
	.align		4
        /*0024*/ 	.word	0xfffffffc


//--------------------- .nv.constant4             --------------------------
	.section	.nv.constant4,"a",@progbits
	.align	8
	.align		8
.nv.constant4:
        /*0000*/ 	.dword	__assertfail
	.align		8
        /*0008*/ 	.dword	__unnamed_1
	.align		8
        /*0010*/ 	.dword	_ZN39_INTERNAL_58b29295_4_k_cu_ca107564_33344cuda3std3__45__cpo5beginE
	.align		8
        /*0018*/ 	.dword	_ZN39_INTERNAL_58b29295_4_k_cu_ca107564_33344cuda3std3__45__cpo3endE
	.align		8
        /*0020*/ 	.dword	_ZN39_INTERNAL_58b29295_4_k_cu_ca107564_33344cuda3std3__45__cpo6cbeginE
	.align		8
        /*0028*/ 	.dword	_ZN39_INTERNAL_58b29295_4_k_cu_ca107564_33344cuda3std3__45__cpo4cendE
	.align		8
        /*0030*/ 	.dword	_ZN39_INTERNAL_58b29295_4_k_cu_ca107564_33344cuda3std3__441_GLOBAL__N__58b29295_4_k_cu_ca107564_33346ignoreE
	.align		8
        /*0038*/ 	.dword	_ZN39_INTERNAL_58b29295_4_k_cu_ca107564_33344cuda3std3__419piecewise_constructE
	.align		8
        /*0040*/ 	.dword	_ZN39_INTERNAL_58b29295_4_k_cu_ca107564_33344cuda3std3__48in_placeE
	.align		8
        /*0048*/ 	.dword	_ZN39_INTERNAL_58b29295_4_k_cu_ca107564_33344cuda3std6ranges3__45__cpo4swapE
	.align		8
        /*0050*/ 	.dword	_ZN39_INTERNAL_58b29295_4_k_cu_ca107564_33344cuda3std6ranges3__45__cpo9iter_moveE
	.align		8
        /*0058*/ 	.dword	_ZN39_INTERNAL_58b29295_4_k_cu_ca107564_33344cute7productE
	.align		8
        /*0060*/ 	.dword	_ZN39_INTERNAL_58b29295_4_k_cu_ca107564_33344cute1_E
	.align		8
        /*0068*/ 	.dword	$str$24
	.align		8
        /*0070*/ 	.dword	$str$25


//--------------------- .text._ZN7cutlass13device_kernelINS_4fmha6kernel28FmhaKernelTmaWarpSpecializedINS1_10collective30FmhaMainloopTmaWarpSpecializedINS_10bfloat16_tEffN4cute5tupleIJNS7_1CILi128EEESA_NS9_ILi32EEEEEENS8_IJiNS9_ILi1EEENS8_IJiiEEEEEESF_SF_NS4_12CausalFusionEJNS2_6OptionILNS2_3TagE0ENS9_ILb1EEEEENSH_ILSI_2ESJ_EEEEENS4_15FmhaFwdEpilogueIS6_fNS8_IJNS9_ILi64EEESB_SA_EEEEENS2_23PersistentTileSchedulerEJSK_SL_EEEEEvNT_6ParamsE --------------------------
	.section	.text._ZN7cutlass13device_kernelINS_4fmha6kernel28FmhaKernelTmaWarpSpecializedINS1_10collective30FmhaMainloopTmaWarpSpecializedINS_10bfloat16_tEffN4cute5tupleIJNS7_1CILi128EEESA_NS9_ILi32EEEEEENS8_IJiNS9_ILi1EEENS8_IJiiEEEEEESF_SF_NS4_12CausalFusionEJNS2_6OptionILNS2_3TagE0ENS9_ILb1EEEEENSH_ILSI_2ESJ_EEEEENS4_15FmhaFwdEpilogueIS6_fNS8_IJNS9_ILi64EEESB_SA_EEEEENS2_23PersistentTileSchedulerEJSK_SL_EEEEEvNT_6ParamsE,"ax",@progbits
	.align	128
.text._ZN7cutlass13device_kernelINS_4fmha6kernel28FmhaKernelTmaWarpSpecializedINS1_10collective30FmhaMainloopTmaWarpSpecializedINS_10bfloat16_tEffN4cute5tupleIJNS7_1CILi128EEESA_NS9_ILi32EEEEEENS8_IJiNS9_ILi1EEENS8_IJiiEEEEEESF_SF_NS4_12CausalFusionEJNS2_6OptionILNS2_3TagE0ENS9_ILb1EEEEENSH_ILSI_2ESJ_EEEEENS4_15FmhaFwdEpilogueIS6_fNS8_IJNS9_ILi64EEESB_SA_EEEEENS2_23PersistentTileSchedulerEJSK_SL_EEEEEvNT_6ParamsE:
        .type           _ZN7cutlass13device_kernelINS_4fmha6kernel28FmhaKernelTmaWarpSpecializedINS1_10collective30FmhaMainloopTmaWarpSpecializedINS_10bfloat16_tEffN4cute5tupleIJNS7_1CILi128EEESA_NS9_ILi32EEEEEENS8_IJiNS9_ILi1EEENS8_IJiiEEEEEESF_SF_NS4_12CausalFusionEJNS2_6OptionILNS2_3TagE0ENS9_ILb1EEEEENSH_ILSI_2ESJ_EEEEENS4_15FmhaFwdEpilogueIS6_fNS8_IJNS9_ILi64EEESB_SA_EEEEENS2_23PersistentTileSchedulerEJSK_SL_EEEEEvNT_6ParamsE,@function
        .size           _ZN7cutlass13device_kernelINS_4fmha6kernel28FmhaKernelTmaWarpSpecializedINS1_10collective30FmhaMainloopTmaWarpSpecializedINS_10bfloat16_tEffN4cute5tupleIJNS7_1CILi128EEESA_NS9_ILi32EEEEEENS8_IJiNS9_ILi1EEENS8_IJiiEEEEEESF_SF_NS4_12CausalFusionEJNS2_6OptionILNS2_3TagE0ENS9_ILb1EEEEENSH_ILSI_2ESJ_EEEEENS4_15FmhaFwdEpilogueIS6_fNS8_IJNS9_ILi64EEESB_SA_EEEEENS2_23PersistentTileSchedulerEJSK_SL_EEEEEvNT_6ParamsE,(.L_x_144 - _ZN7cutlass13device_kernelINS_4fmha6kernel28FmhaKernelTmaWarpSpecializedINS1_10collective30FmhaMainloopTmaWarpSpecializedINS_10bfloat16_tEffN4cute5tupleIJNS7_1CILi128EEESA_NS9_ILi32EEEEEENS8_IJiNS9_ILi1EEENS8_IJiiEEEEEESF_SF_NS4_12CausalFusionEJNS2_6OptionILNS2_3TagE0ENS9_ILb1EEEEENSH_ILSI_2ESJ_EEEEENS4_15FmhaFwdEpilogueIS6_fNS8_IJNS9_ILi64EEESB_SA_EEEEENS2_23PersistentTileSchedulerEJSK_SL_EEEEEvNT_6ParamsE)
        .other          _ZN7cutlass13device_kernelINS_4fmha6kernel28FmhaKernelTmaWarpSpecializedINS1_10collective30FmhaMainloopTmaWarpSpecializedINS_10bfloat16_tEffN4cute5tupleIJNS7_1CILi128EEESA_NS9_ILi32EEEEEENS8_IJiNS9_ILi1EEENS8_IJiiEEEEEESF_SF_NS4_12CausalFusionEJNS2_6OptionILNS2_3TagE0ENS9_ILb1EEEEENSH_ILSI_2ESJ_EEEEENS4_15FmhaFwdEpilogueIS6_fNS8_IJNS9_ILi64EEESB_SA_EEEEENS2_23PersistentTileSchedulerEJSK_SL_EEEEEvNT_6ParamsE,@"STO_CUDA_ENTRY STV_DEFAULT"
_ZN7cutlass13device_kernelINS_4fmha6kernel28FmhaKernelTmaWarpSpecializedINS1_10collective30FmhaMainloopTmaWarpSpecializedINS_10bfloat16_tEffN4cute5tupleIJNS7_1CILi128EEESA_NS9_ILi32EEEEEENS8_IJiNS9_ILi1EEENS8_IJiiEEEEEESF_SF_NS4_12CausalFusionEJNS2_6OptionILNS2_3TagE0ENS9_ILb1EEEEENSH_ILSI_2ESJ_EEEEENS4_15FmhaFwdEpilogueIS6_fNS8_IJNS9_ILi64EEESB_SA_EEEEENS2_23PersistentTileSchedulerEJSK_SL_EEEEEvNT_6ParamsE:
[----:B------:R-:W1:Y:S01]  /*0000*/  LDC R1, c[0x0][0x28] ;  /* 0x00000a00ff017b82 */ /* 0x000e620000000800 */
[----:B------:R-:W2:Y:S07]  /*0010*/  S2R R2, SR_TID.X ;  /* 0x0000000000027919 */ /* 0x000eae0000002100 */
[----:B------:R-:W3:Y:S01]  /*0020*/  S2UR UR6, SR_CTAID.X ;  /* 0x00000000000679c3 */ /* 0x000ee20000002500 */
[----:B------:R-:W-:Y:S01]  /*0030*/  ELECT P1, URZ, PT ;  /* 0x00000000003f782f */ /* 0x000fe20003820000 */
[----:B------:R-:W-:Y:S01]  /*0040*/  BSSY B0, `(.L_x_0) ;  /* 0x0000018000007945 */ /* 0x000fe20003800000 */
[----:B---3--:R-:W-:Y:S01]  /*0050*/  IMAD.U32 R17, RZ, RZ, UR6 ;  /* 0x00000006ff117e24 */ /* 0x008fe2000f8e00ff */
[----:B--2---:R-:W-:-:S05]  /*0060*/  SHF.R.U32.HI R0, RZ, 0x5, R2 ;  /* 0x00000005ff007819 */ /* 0x004fca0000011602 */
[----:B------:R-:W2:Y:S02]  /*0070*/  SHFL.IDX PT, R3, R0, RZ, 0x1f ;  /* 0x00001fff00037589 */ /* 0x000ea400000e0000 */
[----:B--2---:R-:W-:Y:S02]  /*0080*/  R2UR UR4, R3 ;  /* 0x00000000030472ca */ /* 0x004fe400000e0000 */
[----:B------:R-:W-:-:S06]  /*0090*/  SHF.R.U32.HI R3, RZ, 0x7, R2 ;  /* 0x00000007ff037819 */ /* 0x000fcc0000011602 */
[----:B------:R-:W2:Y:S05]  /*00a0*/  SHFL.IDX PT, R3, R3, RZ, 0x1f ;  /* 0x00001fff03037589 */ /* 0x000eaa00000e0000 */
[----:B------:R-:W-:Y:S02]  /*00b0*/  USHF.R.S32.HI UR5, URZ, 0x1f, UR4 ;  /* 0x0000001f3f057899 */ /* 0x000fe40008011404 */
[----:B------:R-:W-:Y:S02]  /*00c0*/  ISETP.EQ.AND P2, PT, RZ, UR4, P1 ;  /* 0x00000004ff007c0c */ /* 0x000fe40008f42270 */
[----:B------:R-:W-:-:S04]  /*00d0*/  ULEA.HI UR5, UR5, UR4, URZ, 0x2 ;  /* 0x0000000405057291 */ /* 0x000fc8000f8f103f */
[----:B------:R-:W-:-:S04]  /*00e0*/  ULOP3.LUT UR5, UR5, 0xfffffffc, URZ, 0xc0, !UPT ;  /* 0xfffffffc05057892 */ /* 0x000fc8000f8ec03f */
[----:B------:R-:W-:-:S03]  /*00f0*/  UIADD3 UR5, UR4, -UR5, URZ ;  /* 0x8000000504057290 */ /* 0x000fc6000fffe03f */
[----:B-1----:R-:W-:Y:S09]  /*0100*/  @!P2 BRA `(.L_x_1) ;  /* 0x00000000002ca947 */ /* 0x002ff20003800000 */
[----:B------:R-:W-:Y:S02]  /*0110*/  ULDC.64 UR6, c[0x0][0x198] ;  /* 0x0000660000067ab9 */ /* 0x000fe40000000a00 */
[----:B------:R-:W-:Y:S02]  /*0120*/  UIADD3 UR8, UP0, UR6, 0xf0, URZ ;  /* 0x000000f006087890 */ /* 0x000fe4000ff1e03f */
[----:B------:R-:W-:Y:S02]  /*0130*/  UIADD3 UR10, UP1, UR6, 0x1f0, URZ ;  /* 0x000001f0060a7890 */ /* 0x000fe4000ff3e03f */
[----:B------:R-:W-:Y:S02]  /*0140*/  UIADD3 UR6, UP2, UR6, 0x2f0, URZ ;  /* 0x000002f006067890 */ /* 0x000fe4000ff5e03f */
[----:B------:R-:W-:Y:S02]  /*0150*/  UIADD3.X UR9, URZ, UR7, URZ, UP0, !UPT ;  /* 0x000000073f097290 */ /* 0x000fe400087fe43f */
[----:B------:R-:W-:-:S02]  /*0160*/  UIADD3.X UR11, URZ, UR7, URZ, UP1, !UPT ;  /* 0x000000073f0b7290 */ /* 0x000fc40008ffe43f */
[----:B------:R-:W-:-:S05]  /*0170*/  UIADD3.X UR7, URZ, UR7, URZ, UP2, !UPT ;  /* 0x000000073f077290 */ /* 0x000fca00097fe43f */
[----:B------:R1:W-:Y:S02]  /*0180*/  UTMACCTL.PF [UR8] ;  /* 0x00000000080079b9 */ /* 0x0003e40008040000 */
[----:B------:R1:W-:Y:S02]  /*0190*/  UTMACCTL.PF [UR10] ;  /* 0x000000000a0079b9 */ /* 0x0003e40008040000 */
[----:B------:R1:W-:Y:S02]  /*01a0*/  UTMACCTL.PF [UR6] ;  /* 0x00000000060079b9 */ /* 0x0003e40008040000 */
[----:B-1----:R-:W-:Y:S01]  /*01b0*/  NOP ;  /* 0x0000000000007918 */ /* 0x002fe20000000000 */
.L_x_1:
[----:B------:R-:W-:Y:S05]  /*01c0*/  BSYNC B0 ;  /* 0x0000000000007941 */ /* 0x000fea0003800000 */
.L_x_0:
[----:B------:R-:W1:Y:S01]  /*01d0*/  SHFL.IDX PT, R4, R0, RZ, 0x1f ;  /* 0x00001fff00047589 */ /* 0x000e6200000e0000 */
[----:B--2---:R-:W-:Y:S01]  /*01e0*/  R2UR UR43, R3 ;  /* 0x00000000032b72ca */ /* 0x004fe200000e0000 */
[----:B------:R-:W-:Y:S02]  /*01f0*/  UISETP.NE.AND UP0, UPT, UR5, 0x1, UPT ;  /* 0x000000010500788c */ /* 0x000fe4000bf05270 */
[----:B------:R-:W-:-:S10]  /*0200*/  UISETP.NE.AND UP1, UPT, UR5, 0x2, UPT ;  /* 0x000000020500788c */ /* 0x000fd4000bf25270 */
[----:B------:R-:W-:Y:S02]  /*0210*/  UIADD3 UR10, UR43, -0x1, URZ ;  /* 0xffffffff2b0a7890 */ /* 0x000fe4000fffe03f */
[----:B------:R-:W-:Y:S02]  /*0220*/  UISETP.EQ.AND UP2, UPT, UR43, URZ, !UP0 ;  /* 0x0000003f2b00728c */ /* 0x000fe4000c742270 */
[----:B------:R-:W-:Y:S02]  /*0230*/  UISETP.EQ.AND UP3, UPT, UR43, URZ, !UP1 ;  /* 0x0000003f2b00728c */ /* 0x000fe4000cf62270 */
[----:B------:R-:W-:Y:S02]  /*0240*/  UISETP.GE.U32.AND UP4, UPT, UR10, 0x4, UPT ;  /* 0x000000040a00788c */ /* 0x000fe4000bf86070 */
[----:B------:R-:W-:Y:S01]  /*0250*/  USEL UR44, URZ, 0x1, !UP2 ;  /* 0x000000013f2c7887 */ /* 0x000fe2000d000000 */
[----:B-1----:R-:W-:Y:S01]  /*0260*/  ISETP.NE.AND P0, PT, R4, RZ, PT ;  /* 0x000000ff0400720c */ /* 0x002fe20003f05270 */
[----:B------:R-:W-:Y:S01]  /*0270*/  USEL UR45, URZ, 0x1, !UP3 ;  /* 0x000000013f2d7887 */ /* 0x000fe2000d800000 */
[----:B------:R-:W-:Y:S01]  /*0280*/  IMAD.U32 R4, RZ, RZ, UR5 ;  /* 0x00000005ff047e24 */ /* 0x000fe2000f8e00ff */
[----:B------:R-:W-:-:S02]  /*0290*/  USEL UR44, UR44, 0x2, UP4 ;  /* 0x000000022c2c7887 */ /* 0x000fc4000a000000 */
[----:B------:R-:W-:-:S08]  /*02a0*/  USEL UR45, UR45, 0x2, UP4 ;  /* 0x000000022d2d7887 */ /* 0x000fd0000a000000 */
[----:B------:R-:W-:Y:S05]  /*02b0*/  @P0 BRA `(.L_x_2) ;  /* 0x0000000000480947 */ /* 0x000fea0003800000 */
[----:B------:R-:W1:Y:S01]  /*02c0*/  S2UR UR8, SR_CgaCtaId ;  /* 0x00000000000879c3 */ /* 0x000e620000008800 */
[----:B------:R-:W-:Y:S01]  /*02d0*/  UMOV UR4, 0x400 ;  /* 0x0000040000047882 */ /* 0x000fe20000000000 */
[----:B------:R-:W-:Y:S01]  /*02e0*/  UMOV UR5, 0x1 ;  /* 0x0000000100057882 */ /* 0x000fe20000000000 */
[----:B------:R-:W-:Y:S01]  /*02f0*/  UMOV UR6, 0x80 ;  /* 0x0000008000067882 */ /* 0x000fe20000000000 */
[----:B------:R-:W-:Y:S01]  /*0300*/  ELECT P0, URZ, PT ;  /* 0x00000000003f782f */ /* 0x000fe20003800000 */
[----:B------:R-:W-:-:S04]  /*0310*/  UIADD3 UR6, -UR6, 0x100000, URZ ;  /* 0x0010000006067890 */ /* 0x000fc8000fffe13f */
[----:B------:R-:W-:Y:S02]  /*0320*/  USHF.L.U32 UR7, UR6, 0xb, URZ ;  /* 0x0000000b06077899 */ /* 0x000fe4000800063f */
[----:B------:R-:W-:Y:S02]  /*0330*/  USHF.L.U32 UR6, UR6, 0x1, URZ ;  /* 0x0000000106067899 */ /* 0x000fe4000800063f */
[----:B-1----:R-:W-:Y:S02]  /*0340*/  ULEA UR8, UR8, UR4, 0x18 ;  /* 0x0000000408087291 */ /* 0x002fe4000f8ec03f */
[----:B------:R-:W-:-:S04]  /*0350*/  UIADD3 UR4, -UR5, 0x100000, URZ ;  /* 0x0010000005047890 */ /* 0x000fc8000fffe13f */
[----:B------:R-:W-:Y:S02]  /*0360*/  USHF.L.U32 UR5, UR4, 0xb, URZ ;  /* 0x0000000b04057899 */ /* 0x000fe4000800063f */
[----:B------:R-:W-:Y:S01]  /*0370*/  USHF.L.U32 UR4, UR4, 0x1, URZ ;  /* 0x0000000104047899 */ /* 0x000fe2000800063f */
[----:B------:R-:W1:Y:S11]  /*0380*/  FENCE.VIEW.ASYNC.S ;  /* 0x00000000000073c6 */ /* 0x000e760000000000 */
[----:B-1----:R1:W2:Y:S01]  /*0390*/  SYNCS.EXCH.64 URZ, [UR8+0xe450], UR4 ;  /* 0x00e45004083f75b2 */ /* 0x0022a20008000100 */
[----:B------:R1:W3:Y:S01]  /*03a0*/  SYNCS.EXCH.64 URZ, [UR8+0xe460], UR6 ;  /* 0x00e46006083f75b2 */ /* 0x0002e20008000100 */
[----:B------:R1:W4:Y:S01]  /*03b0*/  SYNCS.EXCH.64 URZ, [UR8+0xe458], UR4 ;  /* 0x00e45804083f75b2 */ /* 0x0003220008000100 */
[----:B------:R1:W1:Y:S01]  /*03c0*/  SYNCS.EXCH.64 URZ, [UR8+0xe468], UR6 ;  /* 0x00e46806083f75b2 */ /* 0x0002620008000100 */
[----:B------:R-:W-:Y:S01]  /*03d0*/  NOP ;  /* 0x0000000000007918 */ /* 0x000fe20000000000 */
.L_x_2:
[----:B------:R-:W5:Y:S01]  /*03e0*/  SHFL.IDX PT, R3, R0, RZ, 0x1f ;  /* 0x00001fff00037589 */ /* 0x000f6200000e0000 */
[----:B------:R-:W-:Y:S01]  /*03f0*/  NOP ;  /* 0x0000000000007918 */ /* 0x000fe20000000000 */
[----:B-----5:R-:W-:-:S13]  /*0400*/  ISETP.NE.AND P0, PT, R3, RZ, PT ;  /* 0x000000ff0300720c */ /* 0x020fda0003f05270 */
[----:B------:R-:W-:Y:S05]  /*0410*/  @P0 BRA `(.L_x_3) ;  /* 0x0000000000600947 */ /* 0x000fea0003800000 */
[----:B-1----:R-:W1:Y:S01]  /*0420*/  S2UR UR5, SR_CgaCtaId ;  /* 0x00000000000579c3 */ /* 0x002e620000008800 */
[----:B------:R-:W-:Y:S01]  /*0430*/  UMOV UR4, 0x400 ;  /* 0x0000040000047882 */ /* 0x000fe20000000000 */
[----:B------:R-:W-:Y:S01]  /*0440*/  UMOV UR6, 0x1 ;  /* 0x0000000100067882 */ /* 0x000fe20000000000 */
[----:B------:R-:W-:Y:S01]  /*0450*/  UMOV UR9, 0x100 ;  /* 0x0000010000097882 */ /* 0x000fe20000000000 */
[----:B------:R-:W-:-:S04]  /*0460*/  UIADD3 UR6, -UR6, 0x100000, URZ ;  /* 0x0010000006067890 */ /* 0x000fc8000fffe13f */
[----:B------:R-:W-:Y:S02]  /*0470*/  USHF.L.U32 UR7, UR6, 0xb, URZ ;  /* 0x0000000b06077899 */ /* 0x000fe4000800063f */
[----:B------:R-:W-:Y:S01]  /*0480*/  USHF.L.U32 UR6, UR6, 0x1, URZ ;  /* 0x0000000106067899 */ /* 0x000fe2000800063f */
[----:B------:R-:W-:Y:S01]  /*0490*/  ELECT P0, URZ, PT ;  /* 0x00000000003f782f */ /* 0x000fe20003800000 */
[----:B-1----:R-:W-:Y:S02]  /*04a0*/  ULEA UR8, UR5, UR4, 0x18 ;  /* 0x0000000405087291 */ /* 0x002fe4000f8ec03f */
[----:B------:R-:W-:-:S04]  /*04b0*/  UIADD3 UR4, -UR9, 0x100000, URZ ;  /* 0x0010000009047890 */ /* 0x000fc8000fffe13f */
[----:B------:R-:W-:Y:S02]  /*04c0*/  USHF.L.U32 UR5, UR4, 0xb, URZ ;  /* 0x0000000b04057899 */ /* 0x000fe4000800063f */
[----:B------:R-:W-:Y:S01]  /*04d0*/  USHF.L.U32 UR4, UR4, 0x1, URZ ;  /* 0x0000000104047899 */ /* 0x000fe2000800063f */
[----:B------:R-:W1:Y:S03]  /*04e0*/  FENCE.VIEW.ASYNC.S ;  /* 0x00000000000073c6 */ /* 0x000e660000000000 */
[----:B-1----:R1:W1:Y:S08]  /*04f0*/  SYNCS.EXCH.64 URZ, [UR8+0xe400], UR6 ;  /* 0x00e40006083f75b2 */ /* 0x0022700008000100 */
[----:B------:R1:W1:Y:S01]  /*0500*/  SYNCS.EXCH.64 URZ, [UR8+0xe428], UR4 ;  /* 0x00e42804083f75b2 */ /* 0x0002620008000100 */
        /* <DEDUP_REMOVED lines=8> */
[----:B------:R-:W-:Y:S01]  /*0590*/  NOP ;  /* 0x0000000000007918 */ /* 0x000fe20000000000 */
.L_x_3:
        /* <DEDUP_REMOVED lines=21> */
[----:B------:R-:W-:Y:S01]  /*06f0*/  NOP ;  /* 0x0000000000007918 */ /* 0x000fe20000000000 */
.L_x_4:
[----:B------:R-:W5:Y:S01]  /*0700*/  SHFL.IDX PT, R3, R0, RZ, 0x1f ;  /* 0x00001fff00037589 */ /* 0x000f6200000e0000 */
[----:B------:R-:W-:Y:S01]  /*0710*/  ELECT P0, URZ, PT ;  /* 0x00000000003f782f */ /* 0x000fe20003800000 */
[----:B------:R-:W-:Y:S01]  /*0720*/  NOP ;  /* 0x0000000000007918 */ /* 0x000fe20000000000 */
[----:B-1----:R-:W-:Y:S02]  /*0730*/  UMOV UR4, 0x80 ;  /* 0x0000008000047882 */ /* 0x002fe40000000000 */
[C---:B-----5:R-:W-:Y:S02]  /*0740*/  ISETP.NE.OR P0, PT, R3.reuse, RZ, !P0 ;  /* 0x000000ff0300720c */ /* 0x060fe40004705670 */
[----:B------:R-:W-:-:S11]  /*0750*/  ISETP.NE.AND P3, PT, R3, RZ, PT ;  /* 0x000000ff0300720c */ /* 0x000fd60003f65270 */
[----:B------:R-:W-:Y:S01]  /*0760*/  VOTEU.ALL UP2, P0 ;  /* 0x00000000003f7886 */ /* 0x000fe20000040000 */
[----:B------:R-:W-:Y:S01]  /*0770*/  VOTEU.ALL UP3, P0 ;  /* 0x00000000003f7886 */ /* 0x000fe20000060000 */
[----:B------:R-:W-:Y:S01]  /*0780*/  VOTEU.ALL UP4, P0 ;  /* 0x00000000003f7886 */ /* 0x000fe20000080000 */
[----:B------:R-:W-:Y:S02]  /*0790*/  VOTEU.ALL UP5, P0 ;  /* 0x00000000003f7886 */ /* 0x000fe400000a0000 */
[----:B------:R-:W1:Y:S01]  /*07a0*/  @!UP2 S2UR UR7, SR_CgaCtaId ;  /* 0x000000000007a9c3 */ /* 0x000e620000008800 */
[----:B------:R-:W-:Y:S01]  /*07b0*/  @!UP2 UMOV UR6, 0x400 ;  /* 0x000004000006a882 */ /* 0x000fe20000000000 */
[----:B------:R-:W-:-:S04]  /*07c0*/  @!UP2 UIADD3 UR4, -UR4, 0x100000, URZ ;  /* 0x001000000404a890 */ /* 0x000fc8000fffe13f */
[----:B------:R-:W-:Y:S02]  /*07d0*/  @!UP2 USHF.L.U32 UR5, UR4, 0xb, URZ ;  /* 0x0000000b0405a899 */ /* 0x000fe4000800063f */
[----:B------:R-:W-:Y:S02]  /*07e0*/  @!UP2 USHF.L.U32 UR4, UR4, 0x1, URZ ;  /* 0x000000010404a899 */ /* 0x000fe4000800063f */
[----:B-1----:R-:W-:Y:S01]  /*07f0*/  @!UP2 ULEA UR6, UR7, UR6, 0x18 ;  /* 0x000000060706a291 */ /* 0x002fe2000f8ec03f */
[----:B------:R-:W-:Y:S01]  /*0800*/  VOTEU.ALL UP2, P0 ;  /* 0x00000000003f7886 */ /* 0x000fe20000040000 */
[----:B------:R-:W1:Y:S10]  /*0810*/  FENCE.VIEW.ASYNC.S ;  /* 0x00000000000073c6 */ /* 0x000e740000000000 */
[----:B-1----:R1:W1:Y:S01]  /*0820*/  @!UP2 SYNCS.EXCH.64 URZ, [UR6+0xe490], UR4 ;  /* 0x00e49004063fa5b2 */ /* 0x0022620008000100 */
[----:B------:R1:W1:Y:S01]  /*0830*/  @!UP3 SYNCS.EXCH.64 URZ, [UR6+0xe498], UR4 ;  /* 0x00e49804063fb5b2 */ /* 0x0002620008000100 */
[----:B------:R1:W1:Y:S01]  /*0840*/  @!UP4 SYNCS.EXCH.64 URZ, [UR6+0xe4a0], UR4 ;  /* 0x00e4a004063fc5b2 */ /* 0x0002620008000100 */
[----:B------:R1:W1:Y:S01]  /*0850*/  @!UP5 SYNCS.EXCH.64 URZ, [UR6+0xe4a8], UR4 ;  /* 0x00e4a804063fd5b2 */ /* 0x0002620008000100 */
[----:B------:R-:W-:Y:S01]  /*0860*/  NOP ;  /* 0x0000000000007918 */ /* 0x000fe20000000000 */
[----:B------:R-:W-:Y:S05]  /*0870*/  @P3 BRA `(.L_x_5) ;  /* 0x0000000000403947 */ /* 0x000fea0003800000 */
[----:B-1----:R-:W1:Y:S01]  /*0880*/  S2UR UR5, SR_CgaCtaId ;  /* 0x00000000000579c3 */ /* 0x002e620000008800 */
[----:B------:R-:W-:Y:S01]  /*0890*/  UMOV UR4, 0x400 ;  /* 0x0000040000047882 */ /* 0x000fe20000000000 */
[----:B------:R-:W-:Y:S01]  /*08a0*/  UMOV UR6, 0x20 ;  /* 0x0000002000067882 */ /* 0x000fe20000000000 */
[----:B------:R-:W-:Y:S01]  /*08b0*/  UMOV UR7, 0x80 ;  /* 0x0000008000077882 */ /* 0x000fe20000000000 */
[----:B------:R-:W-:Y:S01]  /*08c0*/  ELECT P0, URZ, PT ;  /* 0x00000000003f782f */ /* 0x000fe20003800000 */
[----:B-1----:R-:W-:Y:S02]  /*08d0*/  ULEA UR8, UR5, UR4, 0x18 ;  /* 0x0000000405087291 */ /* 0x002fe4000f8ec03f */
[----:B------:R-:W-:-:S04]  /*08e0*/  UIADD3 UR4, -UR6, 0x100000, URZ ;  /* 0x0010000006047890 */ /* 0x000fc8000fffe13f */
[----:B------:R-:W-:Y:S02]  /*08f0*/  USHF.L.U32 UR5, UR4, 0xb, URZ ;  /* 0x0000000b04057899 */ /* 0x000fe4000800063f */
[----:B------:R-:W-:Y:S02]  /*0900*/  USHF.L.U32 UR4, UR4, 0x1, URZ ;  /* 0x0000000104047899 */ /* 0x000fe4000800063f */
[----:B------:R-:W-:-:S04]  /*0910*/  UIADD3 UR6, -UR7, 0x100000, URZ ;  /* 0x0010000007067890 */ /* 0x000fc8000fffe13f */
[----:B------:R-:W-:Y:S02]  /*0920*/  USHF.L.U32 UR7, UR6, 0xb, URZ ;  /* 0x0000000b06077899 */ /* 0x000fe4000800063f */
[----:B------:R-:W-:Y:S01]  /*0930*/  USHF.L.U32 UR6, UR6, 0x1, URZ ;  /* 0x0000000106067899 */ /* 0x000fe2000800063f */
[----:B------:R-:W1:Y:S03]  /*0940*/  FENCE.VIEW.ASYNC.S ;  /* 0x00000000000073c6 */ /* 0x000e660000000000 */
[----:B-1----:R1:W1:Y:S08]  /*0950*/  SYNCS.EXCH.64 URZ, [UR8+0xe4c0], UR4 ;  /* 0x00e4c004083f75b2 */ /* 0x0022700008000100 */
[----:B------:R1:W1:Y:S01]  /*0960*/  SYNCS.EXCH.64 URZ, [UR8+0xe4c8], UR6 ;  /* 0x00e4c806083f75b2 */ /* 0x0002620008000100 */
[----:B------:R-:W-:Y:S01]  /*0970*/  NOP ;  /* 0x0000000000007918 */ /* 0x000fe20000000000 */
.L_x_5:
[----:B------:R-:W-:Y:S01]  /*0980*/  VOTEU.ANY UP2, P2 ;  /* 0x00000000003f7886 */ /* 0x000fe20001040100 */
[----:B-1----:R-:W-:Y:S01]  /*0990*/  UMOV UR4, 0x40 ;  /* 0x0000004000047882 */ /* 0x002fe20000000000 */
[----:B------:R-:W-:Y:S01]  /*09a0*/  ISETP.NE.AND P3, PT, RZ, UR43, PT ;  /* 0x0000002bff007c0c */ /* 0x000fe2000bf65270 */
[----:B------:R-:W-:Y:S01]  /*09b0*/  NOP ;  /* 0x0000000000007918 */ /* 0x000fe20000000000 */
[----:B------:R-:W-:Y:S01]  /*09c0*/  ISETP.EQ.AND P0, PT, R4, 0x2, P1 ;  /* 0x000000020400780c */ /* 0x000fe20000f02270 */
[----:B------:R-:W1:Y:S01]  /*09d0*/  @UP2 S2UR UR7, SR_CgaCtaId ;  /* 0x00000000000729c3 */ /* 0x000e620000008800 */
[----:B------:R-:W-:Y:S01]  /*09e0*/  @UP2 UMOV UR6, 0x400 ;  /* 0x0000040000062882 */ /* 0x000fe20000000000 */
[----:B------:R-:W-:-:S04]  /*09f0*/  @UP2 UIADD3 UR4, -UR4, 0x100000, URZ ;  /* 0x0010000004042890 */ /* 0x000fc8000fffe13f */
[----:B------:R-:W-:Y:S02]  /*0a00*/  @UP2 USHF.L.U32 UR5, UR4, 0xb, URZ ;  /* 0x0000000b04052899 */ /* 0x000fe4000800063f */
[----:B------:R-:W-:Y:S02]  /*0a10*/  @UP2 USHF.L.U32 UR4, UR4, 0x1, URZ ;  /* 0x0000000104042899 */ /* 0x000fe4000800063f */
[----:B-1----:R-:W-:Y:S01]  /*0a20*/  @UP2 ULEA UR6, UR7, UR6, 0x18 ;  /* 0x0000000607062291 */ /* 0x002fe2000f8ec03f */
[----:B------:R-:W-:Y:S01]  /*0a30*/  VOTEU.ANY UP2, P2 ;  /* 0x00000000003f7886 */ /* 0x000fe20001040100 */
[----:B------:R-:W-:Y:S01]  /*0a40*/  ISETP.EQ.AND P2, PT, R4, 0x1, P1 ;  /* 0x000000010400780c */ /* 0x000fe20000f42270 */
[----:B------:R-:W1:Y:S09]  /*0a50*/  FENCE.VIEW.ASYNC.S ;  /* 0x00000000000073c6 */ /* 0x000e720000000000 */
[----:B-1----:R1:W2:Y:S01]  /*0a60*/  @UP2 SYNCS.EXCH.64 URZ, [UR6+0xe4b0], UR4 ;  /* 0x00e4b004063f25b2 */ /* 0x0022a20008000100 */
[----:B------:R-:W-:Y:S01]  /*0a70*/  NOP ;  /* 0x0000000000007918 */ /* 0x000fe20000000000 */
[----:B--234-:R-:W-:Y:S06]  /*0a80*/  BAR.SYNC.DEFER_BLOCKING 0x0 ;  /* 0x0000000000007b1d */ /* 0x01cfec0000010000 */
[----:B------:R-:W-:Y:S05]  /*0a90*/  @!P3 BRA `(.L_x_6) ;  /* 0x000000a00078b947 */ /* 0x000fea0003800000 */
[----:B------:R-:W-:-:S06]  /*0aa0*/  UISETP.GT.U32.AND UP0, UPT, UR10, 0x3, UPT ;  /* 0x000000030a00788c */ /* 0x000fcc000bf04070 */
[----:B------:R-:W-:-:S13]  /*0ab0*/  PLOP3.LUT P0, PT, PT, PT, UP0, 0x80, 0x0 ;  /* 0x000000000000781c */ /* 0x000fda0003f0f008 */
[----:B-1----:R-:W-:Y:S05]  /*0ac0*/  @P0 EXIT ;  /* 0x000000000000094d */ /* 0x002fea0003800000 */
.L_x_7:
[----:B------:R-:W-:-:S08]  /*0ad0*/  NOP ;  /* 0x0000000000007918 */ /* 0x000fd00000000000 */
[----:B------:R-:W1:Y:S02]  /*0ae0*/  USETMAXREG.TRY_ALLOC.CTAPOOL UP0, 0xf0 ;  /* 0x000000f0000079c8 */ /* 0x000e640008000600 */
[----:B-1----:R-:W-:-:S13]  /*0af0*/  PLOP3.LUT P0, PT, PT, PT, UP0, 0x80, 0x0 ;  /* 0x000000000000781c */ /* 0x002fda0003f0f008 */
[----:B------:R-:W-:Y:S05]  /*0b00*/  @!P0 BRA `(.L_x_7) ;  /* 0xfffffffc00f08947 */ /* 0x000fea000383ffff */
[----:B------:R-:W-:Y:S02]  /*0b10*/  ULDC UR4, c[0x0][0xa00] ;  /* 0x0002800000047ab9 */ /* 0x000fe40000000800 */
[----:B------:R-:W-:-:S13]  /*0b20*/  ISETP.GE.AND P0, PT, R17, UR4, PT ;  /* 0x0000000411007c0c */ /* 0x000fda000bf06270 */
[----:B------:R-:W-:Y:S05]  /*0b30*/  @P0 EXIT ;  /* 0x000000000000094d */ /* 0x000fea0003800000 */
[--C-:B------:R-:W-:Y:S01]  /*0b40*/  SHF.R.S32.HI R3, RZ, 0x1f, R2.reuse ;  /* 0x0000001fff037819 */ /* 0x100fe20000011402 */
[C---:B------:R-:W-:Y:S01]  /*0b50*/  IMAD.SHL.U32 R5, R2.reuse, 0x20, RZ ;  /* 0x0000002002057824 */ /* 0x040fe200078e00ff */
[----:B------:R-:W1:Y:S01]  /*0b60*/  S2UR UR4, SR_CgaCtaId ;  /* 0x00000000000479c3 */ /* 0x000e620000008800 */
[----:B------:R-:W-:Y:S01]  /*0b70*/  IMAD.SHL.U32 R6, R2, 0x10, RZ ;  /* 0x0000001002067824 */ /* 0x000fe200078e00ff */
[----:B------:R-:W-:Y:S01]  /*0b80*/  LEA.HI R3, R3, R2, RZ, 0x7 ;  /* 0x0000000203037211 */ /* 0x000fe200078f38ff */
[----:B------:R-:W-:Y:S01]  /*0b90*/  UMOV UR46, 0x400 ;  /* 0x00000400002e7882 */ /* 0x000fe20000000000 */
[----:B------:R-:W-:Y:S01]  /*0ba0*/  SHF.R.U32.HI R7, RZ, 0x1, R2 ;  /* 0x00000001ff077819 */ /* 0x000fe20000011602 */
[----:B------:R-:W-:Y:S01]  /*0bb0*/  UISETP.NE.AND UP0, UPT, UR43, 0x1, UPT ;  /* 0x000000012b00788c */ /* 0x000fe2000bf05270 */
[----:B------:R-:W-:Y:S01]  /*0bc0*/  LOP3.LUT R4, R5, 0xc0, RZ, 0xc0, !PT ;  /* 0x000000c005047812 */ /* 0x000fe200078ec0ff */
[----:B------:R-:W-:Y:S01]  /*0bd0*/  IMAD.MOV.U32 R22, RZ, RZ, RZ ;  /* 0x000000ffff167224 */ /* 0x000fe200078e00ff */
[----:B------:R-:W-:Y:S01]  /*0be0*/  LOP3.LUT R3, R3, 0xffffff80, RZ, 0xc0, !PT ;  /* 0xffffff8003037812 */ /* 0x000fe200078ec0ff */
[----:B------:R-:W-:Y:S01]  /*0bf0*/  ULOP3.LUT UR48, UR44, 0x1, URZ, 0xfc, !UPT ;  /* 0x000000012c307892 */ /* 0x000fe2000f8efc3f */
[----:B------:R-:W-:Y:S01]  /*0c00*/  LOP3.LUT R6, R6, 0x600, RZ, 0xc0, !PT ;  /* 0x0000060006067812 */ /* 0x000fe200078ec0ff */
[----:B------:R-:W-:Y:S01]  /*0c10*/  ULDC.64 UR38, c[0x0][0x198] ;  /* 0x0000660000267ab9 */ /* 0x000fe20000000a00 */
[----:B------:R-:W-:Y:S01]  /*0c20*/  LOP3.LUT R4, R4, 0x8, R7, 0xf8, !PT ;  /* 0x0000000804047812 */ /* 0x000fe200078ef807 */
[C---:B------:R-:W-:Y:S01]  /*0c30*/  IMAD.IADD R3, R2.reuse, 0x1, -R3 ;  /* 0x0000000102037824 */ /* 0x040fe200078e0a03 */
[----:B------:R-:W-:Y:S01]  /*0c40*/  SHF.L.U32 R7, R2, 0x2, RZ ;  /* 0x0000000202077819 */ /* 0x000fe200000006ff */
[----:B------:R-:W-:Y:S01]  /*0c50*/  UMOV UR37, URZ ;  /* 0x0000003f00257c82 */ /* 0x000fe20008000000 */
[----:B------:R-:W-:Y:S01]  /*0c60*/  LOP3.LUT R6, R6, 0x20, R5, 0xf8, !PT ;  /* 0x0000002006067812 */ /* 0x000fe200078ef805 */
[----:B------:R-:W-:Y:S01]  /*0c70*/  UMOV UR42, URZ ;  /* 0x0000003f002a7c82 */ /* 0x000fe20008000000 */
[----:B------:R-:W-:Y:S01]  /*0c80*/  LOP3.LUT R7, R4, 0x18, R7, 0x78, !PT ;  /* 0x0000001804077812 */ /* 0x000fe200078e7807 */
[----:B------:R-:W-:Y:S01]  /*0c90*/  UMOV UR49, URZ ;  /* 0x0000003f00317c82 */ /* 0x000fe20008000000 */
[----:B------:R-:W-:Y:S01]  /*0ca0*/  SHF.R.S32.HI R4, RZ, 0x1f, R3 ;  /* 0x0000001fff047819 */ /* 0x000fe20000011403 */
[----:B------:R-:W-:Y:S01]  /*0cb0*/  ULDC.64 UR40, c[0x0][0x208] ;  /* 0x0000820000287ab9 */ /* 0x000fe20000000a00 */
[----:B------:R-:W-:-:S02]  /*0cc0*/  LOP3.LUT R6, R6, 0x100, R5, 0xf8, !PT ;  /* 0x0000010006067812 */ /* 0x000fc400078ef805 */
[----:B------:R-:W-:Y:S01]  /*0cd0*/  LEA.HI R5, R4, R3, RZ, 0x2 ;  /* 0x0000000304057211 */ /* 0x000fe200078f10ff */
[----:B-1----:R-:W-:Y:S01]  /*0ce0*/  ULEA UR46, UR4, UR46, 0x18 ;  /* 0x0000002e042e7291 */ /* 0x002fe2000f8ec03f */
[----:B------:R-:W-:Y:S01]  /*0cf0*/  LOP3.LUT R18, R6, R7, RZ, 0xfc, !PT ;  /* 0x0000000706127212 */ /* 0x000fe200078efcff */
[----:B------:R-:W-:Y:S01]  /*0d00*/  UP2UR UR4, UPR, URZ, 0x1 ;  /* 0x000000013f047883 */ /* 0x000fe20008000000 */
[----:B------:R-:W-:Y:S01]  /*0d10*/  LOP3.LUT R6, R0, 0x3, RZ, 0xc0, !PT ;  /* 0x0000000300067812 */ /* 0x000fe200078ec0ff */
[----:B------:R-:W-:Y:S01]  /*0d20*/  UIMAD UR47, UR43, 0x1200, UR46 ;  /* 0x000012002b2f78a4 */ /* 0x000fe2000f8e022e */
[--C-:B------:R-:W-:Y:S01]  /*0d30*/  SHF.R.S32.HI R0, RZ, 0x2, R5.reuse ;  /* 0x00000002ff007819 */ /* 0x100fe20000011405 */
[----:B------:R-:W-:Y:S01]  /*0d40*/  USEL UR4, URZ, 0x1, UP0 ;  /* 0x000000013f047887 */ /* 0x000fe20008000000 */
[----:B------:R-:W-:Y:S01]  /*0d50*/  SHF.R.S32.HI R7, RZ, 0x1f, R5 ;  /* 0x0000001fff077819 */ /* 0x000fe20000011405 */
[----:B------:R-:W-:Y:S01]  /*0d60*/  IMAD.SHL.U32 R19, R6, 0x10, RZ ;  /* 0x0000001006137824 */ /* 0x000fe200078e00ff */
[----:B------:R-:W-:-:S02]  /*0d70*/  LOP3.LUT P0, RZ, R2, 0x4, RZ, 0xc0, !PT ;  /* 0x0000000402ff7812 */ /* 0x000fc4000780c0ff */
[----:B------:R-:W-:Y:S02]  /*0d80*/  LEA.HI R7, R7, R0, RZ, 0x3 ;  /* 0x0000000007077211 */ /* 0x000fe400078f18ff */
[----:B------:R-:W-:Y:S02]  /*0d90*/  LEA R18, R18, UR47, 0x1 ;  /* 0x0000002f12127c11 */ /* 0x000fe4000f8e08ff */
[----:B------:R-:W-:Y:S02]  /*0da0*/  LOP3.LUT R7, R7, 0xfffffff8, RZ, 0xc0, !PT ;  /* 0xfffffff807077812 */ /* 0x000fe400078ec0ff */
[----:B------:R-:W-:Y:S02]  /*0db0*/  LEA.HI R4, R4, R3, RZ, 0x5 ;  /* 0x0000000304047211 */ /* 0x000fe400078f28ff */
[----:B------:R-:W-:Y:S01]  /*0dc0*/  SHF.R.U32.HI R8, RZ, 0x2, R2 ;  /* 0x00000002ff087819 */ /* 0x000fe20000011602 */
[----:B------:R-:W-:Y:S01]  /*0dd0*/  IMAD.IADD R7, R0, 0x1, -R7 ;  /* 0x0000000100077824 */ /* 0x000fe200078e0a07 */
[----:B------:R-:W-:Y:S01]  /*0de0*/  LOP3.LUT R0, R5, 0x7ffffffc, RZ, 0xc0, !PT ;  /* 0x7ffffffc05007812 */ /* 0x000fe200078ec0ff */
[----:B------:R-:W-:Y:S01]  /*0df0*/  VIADD R5, R18, 0xae00 ;  /* 0x0000ae0012057836 */ /* 0x000fe20000000000 */
[----:B------:R-:W-:-:S02]  /*0e00*/  SHF.R.S32.HI R4, RZ, 0x5, R4 ;  /* 0x00000005ff047819 */ /* 0x000fc40000011404 */
[----:B------:R-:W-:Y:S01]  /*0e10*/  LOP3.LUT R8, R8, 0x7, RZ, 0xc0, !PT ;  /* 0x0000000708087812 */ /* 0x000fe200078ec0ff */
[----:B------:R-:W-:Y:S01]  /*0e20*/  IMAD.IADD R0, R3, 0x1, -R0 ;  /* 0x0000000103007824 */ /* 0x000fe200078e0a00 */
[----:B------:R-:W-:Y:S01]  /*0e30*/  IADD3 R16, R18, 0xae20, RZ ;  /* 0x0000ae2012107810 */ /* 0x000fe20007ffe0ff */
[----:B------:R-:W-:Y:S01]  /*0e40*/  @P0 VIADD R16, R5, 0xffffffe0 ;  /* 0xffffffe005100836 */ /* 0x000fe20000000000 */
[----:B------:R-:W-:Y:S01]  /*0e50*/  LOP3.LUT R19, R19, 0xfffffff0, R8, 0xe2, !PT ;  /* 0xfffffff013137812 */ /* 0x000fe200078ee208 */
[----:B------:R-:W-:Y:S01]  /*0e60*/  IMAD R109, R4, 0x10, R7 ;  /* 0x00000010046d7824 */ /* 0x000fe200078e0207 */
[----:B------:R-:W-:Y:S01]  /*0e70*/  MOV R23, UR4 ;  /* 0x0000000400177c02 */ /* 0x000fe20008000f00 */
[----:B------:R-:W-:-:S07]  /*0e80*/  IMAD.SHL.U32 R108, R0, 0x2, RZ ;  /* 0x00000002006c7824 */ /* 0x000fce00078e00ff */
.L_x_73:
[----:B-1----:R-:W1:Y:S01]  /*0e90*/  LDC R6, c[0x0][0xa04] ;  /* 0x00028100ff067b82 */ /* 0x002e620000000800 */
[----:B------:R-:W-:Y:S01]  /*0ea0*/  IMAD.MOV.U32 R104, RZ, RZ, R17 ;  /* 0x000000ffff687224 */ /* 0x000fe200078e0011 */
[----:B------:R-:W-:-:S06]  /*0eb0*/  UISETP.NE.AND UP0, UPT, UR43, 0x1, UPT ;  /* 0x000000012b00788c */ /* 0x000fcc000bf05270 */
[----:B------:R-:W2:Y:S08]  /*0ec0*/  LDC R0, c[0x0][0xa10] ;  /* 0x00028400ff007b82 */ /* 0x000eb00000000800 */
[----:B------:R-:W3:Y:S01]  /*0ed0*/  LDC R10, c[0x0][0xa1c] ;  /* 0x00028700ff0a7b82 */ /* 0x000ee20000000800 */
[----:B-1----:R-:W-:Y:S02]  /*0ee0*/  ISETP.NE.AND P0, PT, R6, 0x1, PT ;  /* 0x000000010600780c */ /* 0x002fe40003f05270 */
[----:B--2---:R-:W-:-:S11]  /*0ef0*/  ISETP.NE.AND P1, PT, R0, 0x1, PT ;  /* 0x000000010000780c */ /* 0x004fd60003f25270 */
[----:B------:R-:W1:Y:S01]  /*0f00*/  @P0 LDC.64 R4, c[0x0][0xa08] ;  /* 0x00028200ff040b82 */ /* 0x000e620000000a00 */
[C---:B---3--:R-:W-:Y:S02]  /*0f10*/  ISETP.NE.AND P2, PT, R10.reuse, 0x1, PT ;  /* 0x000000010a00780c */ /* 0x048fe40003f45270 */
[----:B------:R-:W-:-:S05]  /*0f20*/  R2UR UR36, R10 ;  /* 0x000000000a2472ca */ /* 0x000fca00000e0000 */
[----:B------:R-:W2:Y:S08]  /*0f30*/  @P1 LDC R3, c[0x0][0xa14] ;  /* 0x00028500ff031b82 */ /* 0x000eb00000000800 */
[----:B------:R-:W3:Y:S08]  /*0f40*/  @P1 LDC R7, c[0x0][0xa18] ;  /* 0x00028600ff071b82 */ /* 0x000ef00000000800 */
[----:B------:R-:W4:Y:S01]  /*0f50*/  @P2 LDC.64 R8, c[0x0][0xa20] ;  /* 0x00028800ff082b82 */ /* 0x000f220000000a00 */
[----:B-1----:R-:W-:-:S05]  /*0f60*/  @P0 IMAD.HI.U32 R0, R17, R4, RZ ;  /* 0x0000000411000227 */ /* 0x002fca00078e00ff */
[----:B------:R-:W-:Y:S02]  /*0f70*/  @P0 SHF.R.U32.HI R104, RZ, R5, R0 ;  /* 0x00000005ff680219 */ /* 0x000fe40000011600 */
[----:B------:R-:W-:-:S03]  /*0f80*/  PLOP3.LUT P0, PT, PT, PT, UP0, 0x80, 0x0 ;  /* 0x000000000000781c */ /* 0x000fc60003f0f008 */
[----:B--2---:R-:W-:-:S04]  /*0f90*/  @P1 IMAD.HI.U32 R0, R104, R3, RZ ;  /* 0x0000000368001227 */ /* 0x004fc800078e00ff */
[----:B------:R-:W-:Y:S01]  /*0fa0*/  IMAD.MOV.U32 R105, RZ, RZ, R104 ;  /* 0x000000ffff697224 */ /* 0x000fe200078e0068 */
[----:B---3--:R-:W-:-:S04]  /*0fb0*/  @P1 SHF.R.U32.HI R105, RZ, R7, R0 ;  /* 0x00000007ff691219 */ /* 0x008fc80000011600 */
[C---:B------:R-:W-:Y:S01]  /*0fc0*/  R2UR UR5, R105.reuse ;  /* 0x00000000690572ca */ /* 0x040fe200000e0000 */
[----:B------:R-:W-:Y:S02]  /*0fd0*/  IMAD.MOV.U32 R0, RZ, RZ, R105 ;  /* 0x000000ffff007224 */ /* 0x000fe400078e0069 */
[----:B----4-:R-:W-:-:S05]  /*0fe0*/  @P2 IMAD.HI.U32 R4, R105, R8, RZ ;  /* 0x0000000869042227 */ /* 0x010fca00078e00ff */
[----:B------:R-:W-:-:S04]  /*0ff0*/  @P2 SHF.R.U32.HI R0, RZ, R9, R4 ;  /* 0x00000009ff002219 */ /* 0x000fc80000011604 */
[----:B------:R-:W-:-:S04]  /*1000*/  IADD3 R0, -R0, RZ, RZ ;  /* 0x000000ff00007210 */ /* 0x000fc80007ffe1ff */
[----:B------:R-:W-:Y:S01]  /*1010*/  R2UR UR4, R0 ;  /* 0x00000000000472ca */ /* 0x000fe200000e0000 */
[----:B------:R-:W-:-:S04]  /*1020*/  IMAD.MOV R0, RZ, RZ, -R104 ;  /* 0x000000ffff007224 */ /* 0x000fc800078e0a68 */
[----:B------:R-:W-:-:S08]  /*1030*/  IMAD R0, R6, R0, R17 ;  /* 0x0000000006007224 */ /* 0x000fd000078e0211 */
[----:B------:R-:W-:Y:S01]  /*1040*/  UIMAD UR36, UR36, UR4, UR5 ;  /* 0x00000004242472a4 */ /* 0x000fe2000f8e0205 */
[----:B------:R-:W-:Y:S11]  /*1050*/  @!P0 BRA `(.L_x_8) ;  /* 0x0000000000688947 */ /* 0x000ff60003800000 */
[----:B------:R-:W-:-:S06]  /*1060*/  UISETP.NE.AND UP0, UPT, UR43, 0x2, UPT ;  /* 0x000000022b00788c */ /* 0x000fcc000bf05270 */
[----:B------:R-:W-:-:S13]  /*1070*/  PLOP3.LUT P1, PT, PT, PT, UP0, 0x80, 0x0 ;  /* 0x000000000000781c */ /* 0x000fda0003f2f008 */
[----:B------:R-:W-:Y:S05]  /*1080*/  @!P1 BRA `(.L_x_9) ;  /* 0x0000000000449947 */ /* 0x000fea0003800000 */
[----:B------:R-:W-:-:S06]  /*1090*/  UISETP.NE.AND UP0, UPT, UR43, 0x3, UPT ;  /* 0x000000032b00788c */ /* 0x000fcc000bf05270 */
[----:B------:R-:W-:-:S13]  /*10a0*/  PLOP3.LUT P1, PT, PT, PT, UP0, 0x80, 0x0 ;  /* 0x000000000000781c */ /* 0x000fda0003f2f008 */
[----:B------:R-:W-:Y:S05]  /*10b0*/  @!P1 BRA `(.L_x_10) ;  /* 0x0000000000249947 */ /* 0x000fea0003800000 */
[----:B------:R-:W-:-:S06]  /*10c0*/  UISETP.NE.AND UP0, UPT, UR43, 0x4, UPT ;  /* 0x000000042b00788c */ /* 0x000fcc000bf05270 */
[----:B------:R-:W-:-:S13]  /*10d0*/  PLOP3.LUT P1, PT, PT, PT, UP0, 0x80, 0x0 ;  /* 0x000000000000781c */ /* 0x000fda0003f2f008 */
[----:B------:R-:W-:Y:S05]  /*10e0*/  @P1 BRA `(.L_x_11) ;  /* 0x0000000000541947 */ /* 0x000fea0003800000 */
[----:B------:R-:W-:Y:S02]  /*10f0*/  UIADD3 UR4, UR37, -0x1, URZ ;  /* 0xffffffff25047890 */ /* 0x000fe4000fffe03f */
[----:B------:R-:W-:Y:S02]  /*1100*/  ULOP3.LUT UR37, UR37, 0x1, URZ, 0xc, !UPT ;  /* 0x0000000125257892 */ /* 0x000fe4000f8e0c3f */
[----:B------:R-:W-:-:S04]  /*1110*/  ULOP3.LUT UR4, UR4, 0x2, URZ, 0xc0, !UPT ;  /* 0x0000000204047892 */ /* 0x000fc8000f8ec03f */
[----:B------:R-:W-:-:S04]  /*1120*/  USHF.R.U32.HI UR4, URZ, 0x1, UR4 ;  /* 0x000000013f047899 */ /* 0x000fc80008011604 */
[----:B------:R-:W-:Y:S01]  /*1130*/  ULOP3.LUT UR42, UR42, UR4, URZ, 0x3c, !UPT ;  /* 0x000000042a2a7292 */ /* 0x000fe2000f8e3c3f */
[----:B------:R-:W-:Y:S11]  /*1140*/  BRA `(.L_x_11) ;  /* 0x00000000003c7947 */ /* 0x000ff60003800000 */
.L_x_10:
[----:B------:R-:W-:Y:S02]  /*1150*/  ULOP3.LUT UP0, URZ, UR37, 0x2, URZ, 0xc0, !UPT ;  /* 0x00000002253f7892 */ /* 0x000fe4000f80c03f */
[----:B------:R-:W-:Y:S02]  /*1160*/  ULOP3.LUT UR37, UR37, 0x1, URZ, 0xc0, !UPT ;  /* 0x0000000125257892 */ /* 0x000fe4000f8ec03f */
[----:B------:R-:W-:-:S04]  /*1170*/  USEL UR4, URZ, 0x1, UP0 ;  /* 0x000000013f047887 */ /* 0x000fc80008000000 */
[----:B------:R-:W-:Y:S01]  /*1180*/  ULOP3.LUT UR42, UR42, UR4, URZ, 0x3c, !UPT ;  /* 0x000000042a2a7292 */ /* 0x000fe2000f8e3c3f */
[----:B------:R-:W-:Y:S11]  /*1190*/  BRA `(.L_x_11) ;  /* 0x0000000000287947 */ /* 0x000ff60003800000 */
.L_x_9:
[----:B------:R-:W-:Y:S02]  /*11a0*/  UIADD3 UR4, UR37, 0x1, URZ ;  /* 0x0000000125047890 */ /* 0x000fe4000fffe03f */
[----:B------:R-:W-:Y:S02]  /*11b0*/  ULOP3.LUT UR37, UR37, 0x1, URZ, 0xc, !UPT ;  /* 0x0000000125257892 */ /* 0x000fe4000f8e0c3f */
[----:B------:R-:W-:-:S04]  /*11c0*/  UISETP.GT.U32.AND UP0, UPT, UR4, 0x1, UPT ;  /* 0x000000010400788c */ /* 0x000fc8000bf04070 */
[----:B------:R-:W-:-:S04]  /*11d0*/  USEL UR4, URZ, 0x1, !UP0 ;  /* 0x000000013f047887 */ /* 0x000fc8000c000000 */
[----:B------:R-:W-:Y:S01]  /*11e0*/  ULOP3.LUT UR42, UR42, UR4, URZ, 0x3c, !UPT ;  /* 0x000000042a2a7292 */ /* 0x000fe2000f8e3c3f */
[----:B------:R-:W-:Y:S11]  /*11f0*/  BRA `(.L_x_11) ;  /* 0x0000000000107947 */ /* 0x000ff60003800000 */
.L_x_8:
[----:B------:R-:W-:Y:S02]  /*1200*/  UISETP.GT.U32.AND UP0, UPT, UR37, 0x1, UPT ;  /* 0x000000012500788c */ /* 0x000fe4000bf04070 */
[----:B------:R-:W-:Y:S02]  /*1210*/  ULOP3.LUT UR37, UR37, 0x1, URZ, 0xc0, !UPT ;  /* 0x0000000125257892 */ /* 0x000fe4000f8ec03f */
[----:B------:R-:W-:-:S04]  /*1220*/  USEL UR4, URZ, 0x1, !UP0 ;  /* 0x000000013f047887 */ /* 0x000fc8000c000000 */
[----:B------:R-:W-:-:S12]  /*1230*/  ULOP3.LUT UR42, UR42, UR4, URZ, 0x3c, !UPT ;  /* 0x000000042a2a7292 */ /* 0x000fd8000f8e3c3f */
.L_x_11:
[----:B------:R-:W-:Y:S05]  /*1240*/  @!P0 BRA `(.L_x_12) ;  /* 0x0000000000408947 */ /* 0x000fea0003800000 */
[----:B------:R-:W-:-:S06]  /*1250*/  UISETP.NE.AND UP0, UPT, UR43, 0x2, UPT ;  /* 0x000000022b00788c */ /* 0x000fcc000bf05270 */
[----:B------:R-:W-:-:S13]  /*1260*/  PLOP3.LUT P0, PT, PT, PT, UP0, 0x80, 0x0 ;  /* 0x000000000000781c */ /* 0x000fda0003f0f008 */
[----:B------:R-:W-:Y:S05]  /*1270*/  @!P0 BRA `(.L_x_13) ;  /* 0x00000000002c8947 */ /* 0x000fea0003800000 */
[----:B------:R-:W-:-:S06]  /*1280*/  UISETP.NE.AND UP0, UPT, UR43, 0x3, UPT ;  /* 0x000000032b00788c */ /* 0x000fcc000bf05270 */
[----:B------:R-:W-:-:S13]  /*1290*/  PLOP3.LUT P0, PT, PT, PT, UP0, 0x80, 0x0 ;  /* 0x000000000000781c */ /* 0x000fda0003f0f008 */
[----:B------:R-:W-:Y:S05]  /*12a0*/  @!P0 BRA `(.L_x_14) ;  /* 0x0000000000188947 */ /* 0x000fea0003800000 */
[----:B------:R-:W-:Y:S01]  /*12b0*/  UISETP.NE.AND UP0, UPT, UR43, 0x4, UPT ;  /* 0x000000042b00788c */ /* 0x000fe2000bf05270 */
[----:B------:R-:W-:-:S05]  /*12c0*/  IMAD.MOV.U32 R106, RZ, RZ, R0 ;  /* 0x000000ffff6a7224 */ /* 0x000fca00078e0000 */
[----:B------:R-:W-:-:S13]  /*12d0*/  PLOP3.LUT P0, PT, PT, PT, UP0, 0x80, 0x0 ;  /* 0x000000000000781c */ /* 0x000fda0003f0f008 */
[----:B------:R-:W-:Y:S05]  /*12e0*/  @P0 BRA `(.L_x_15) ;  /* 0x00000000001c0947 */ /* 0x000fea0003800000 */
[----:B------:R-:W-:Y:S01]  /*12f0*/  LEA R106, R0, 0x3, 0x1 ;  /* 0x00000003006a7811 */ /* 0x000fe200078e08ff */
[----:B------:R-:W-:Y:S06]  /*1300*/  BRA `(.L_x_15) ;  /* 0x0000000000147947 */ /* 0x000fec0003800000 */
.L_x_14:
[----:B------:R-:W-:Y:S01]  /*1310*/  LEA R106, R0, 0x2, 0x1 ;  /* 0x00000002006a7811 */ /* 0x000fe200078e08ff */
[----:B------:R-:W-:Y:S06]  /*1320*/  BRA `(.L_x_15) ;  /* 0x00000000000c7947 */ /* 0x000fec0003800000 */
.L_x_13:
[----:B------:R-:W-:Y:S01]  /*1330*/  LEA R106, R0, 0x1, 0x1 ;  /* 0x00000001006a7811 */ /* 0x000fe200078e08ff */
[----:B------:R-:W-:Y:S06]  /*1340*/  BRA `(.L_x_15) ;  /* 0x0000000000047947 */ /* 0x000fec0003800000 */
.L_x_12:
[----:B------:R-:W-:-:S07]  /*1350*/  IMAD.SHL.U32 R106, R0, 0x2, RZ ;  /* 0x00000002006a7824 */ /* 0x000fce00078e00ff */
.L_x_15:
[----:B------:R-:W-:Y:S01]  /*1360*/  ULOP3.LUT UR6, UR45, 0x1, URZ, 0xfc, !UPT ;  /* 0x000000012d067892 */ /* 0x000fe2000f8efc3f */
[----:B------:R-:W-:Y:S01]  /*1370*/  LEA R0, R0, 0xff, 0x7 ;  /* 0x000000ff00007811 */ /* 0x000fe200078e38ff */
[----:B------:R-:W-:Y:S02]  /*1380*/  ULDC UR4, c[0x0][0x28c] ;  /* 0x0000a30000047ab9 */ /* 0x000fe40000000800 */
[----:B------:R-:W-:Y:S01]  /*1390*/  UIADD3 UR4, UR4, 0x7f, URZ ;  /* 0x0000007f04047890 */ /* 0x000fe2000fffe03f */
[----:B------:R-:W-:Y:S01]  /*13a0*/  SHF.R.S32.HI R3, RZ, 0x1f, R0 ;  /* 0x0000001fff037819 */ /* 0x000fe20000011400 */
[----:B------:R-:W-:Y:S02]  /*13b0*/  UISETP.NE.AND UP0, UPT, UR6, 0x3, UPT ;  /* 0x000000030600788c */ /* 0x000fe4000bf05270 */
[----:B------:R-:W-:Y:S01]  /*13c0*/  USHF.R.S32.HI UR5, URZ, 0x1f, UR4 ;  /* 0x0000001f3f057899 */ /* 0x000fe20008011404 */
[----:B------:R-:W-:-:S03]  /*13d0*/  LEA.HI R3, R3, R0, RZ, 0x7 ;  /* 0x0000000003037211 */ /* 0x000fc600078f38ff */
[----:B------:R-:W-:Y:S01]  /*13e0*/  PLOP3.LUT P0, PT, PT, PT, UP0, 0x80, 0x0 ;  /* 0x000000000000781c */ /* 0x000fe20003f0f008 */
[----:B------:R-:W-:Y:S01]  /*13f0*/  ULEA.HI UR5, UR5, UR4, URZ, 0x7 ;  /* 0x0000000405057291 */ /* 0x000fe2000f8f383f */
[----:B------:R-:W-:-:S03]  /*1400*/  SHF.R.S32.HI R3, RZ, 0x7, R3 ;  /* 0x00000007ff037819 */ /* 0x000fc60000011403 */
[----:B------:R-:W-:-:S06]  /*1410*/  USHF.R.S32.HI UR5, URZ, 0x7, UR5 ;  /* 0x000000073f057899 */ /* 0x000fcc0008011405 */
[----:B------:R-:W-:Y:S02]  /*1420*/  VIMNMX R5, R3, UR5, PT ;  /* 0x0000000503057c48 */ /* 0x000fe4000bfe0100 */
[----:B------:R-:W-:Y:S05]  /*1430*/  @!P0 BRA `(.L_x_16) ;  /* 0x0000000000048947 */ /* 0x000fea0003800000 */
[----:B------:R-:W-:Y:S01]  /*1440*/  BPT.TRAP 0x1 ;  /* 0x000000040000795c */ /* 0x000fe20000300000 */
.L_x_16:
[----:B------:R-:W-:Y:S01]  /*1450*/  ULEA UR4, UR37, UR46, 0x3 ;  /* 0x0000002e25047291 */ /* 0x000fe2000f8e183f */
[----:B------:R-:W-:Y:S01]  /*1460*/  IMAD.U32 R0, RZ, RZ, UR42 ;  /* 0x0000002aff007e24 */ /* 0x000fe2000f8e00ff */
[----:B------:R-:W-:-:S04]  /*1470*/  UISETP.NE.AND UP0, UPT, UR48, 0x3, UPT ;  /* 0x000000033000788c */ /* 0x000fc8000bf05270 */
[----:B------:R-:W-:Y:S02]  /*1480*/  SHF.L.U32 R0, R0, 0x1f, RZ ;  /* 0x0000001f00007819 */ /* 0x000fe400000006ff */
[----:B------:R-:W-:Y:S02]  /*1490*/  PLOP3.LUT P0, PT, PT, PT, UP0, 0x80, 0x0 ;  /* 0x000000000000781c */ /* 0x000fe40003f0f008 */
[----:B------:R-:W1:Y:S02]  /*14a0*/  SYNCS.PHASECHK.TRANS64.TRYWAIT P1, [UR4+0xe450], R0 ;  /* 0x00e45000ff0075a7 */ /* 0x000e640008020144 */
[----:B-1----:R-:W-:Y:S09]  /*14b0*/  @!P1 BRA `(.L_x_17) ;  /* 0x000000ac00f89947 */ /* 0x002ff20003800000 */
.L_x_120:
[----:B------:R-:W-:Y:S05]  /*14c0*/  @!P0 BRA `(.L_x_18) ;  /* 0x0000000000048947 */ /* 0x000fea0003800000 */
[----:B------:R-:W-:Y:S01]  /*14d0*/  BPT.TRAP 0x1 ;  /* 0x000000040000795c */ /* 0x000fe20000300000 */
.L_x_18:
[----:B------:R-:W-:Y:S01]  /*14e0*/  ULEA UR16, UR49, UR46, 0x3 ;  /* 0x0000002e31107291 */ /* 0x000fe2000f8e183f */
[----:B-1----:R-:W-:Y:S01]  /*14f0*/  SHF.L.U32 R0, R22, 0x1f, RZ ;  /* 0x0000001f16007819 */ /* 0x002fe200000006ff */
[----:B------:R-:W-:Y:S01]  /*1500*/  UIADD3 UR17, UR46, 0xe490, URZ ;  /* 0x0000e4902e117890 */ /* 0x000fe2000fffe03f */
[----:B------:R-:W-:Y:S01]  /*1510*/  SHF.L.U32 R3, R23, 0x1f, RZ ;  /* 0x0000001f17037819 */ /* 0x000fe200000006ff */
[----:B------:R-:W-:Y:S02]  /*1520*/  ULEA UR5, UR43, 0xfffffff8, 0x3 ;  /* 0xfffffff82b057891 */ /* 0x000fe4000f8e183f */
[----:B------:R-:W-:Y:S02]  /*1530*/  ULEA UR4, UR43, UR17, 0x3 ;  /* 0x000000112b047291 */ /* 0x000fe4000f8e183f */
[----:B------:R-:W-:Y:S01]  /*1540*/  ULOP3.LUT UR7, UR5, 0x8, URZ, 0xc, !UPT ;  /* 0x0000000805077892 */ /* 0x000fe2000f8e0c3f */
[----:B------:R-:W1:Y:S02]  /*1550*/  SYNCS.PHASECHK.TRANS64.TRYWAIT P1, [UR16+0xe400], R0 ;  /* 0x00e40000ff0075a7 */ /* 0x000e640008020150 */
[----:B-1----:R-:W-:Y:S09]  /*1560*/  @!P1 BRA `(.L_x_19) ;  /* 0x000000ac00e49947 */ /* 0x002ff20003800000 */
.L_x_121:
[----:B------:R-:W2:Y:S02]  /*1570*/  SYNCS.PHASECHK.TRANS64.TRYWAIT P1, [UR4+-0x8], R3 ;  /* 0xfffff803ff0075a7 */ /* 0x000ea40008020144 */
[----:B--2---:R-:W-:Y:S05]  /*1580*/  @!P1 BRA `(.L_x_20) ;  /* 0x000000ac00f49947 */ /* 0x004fea0003800000 */
.L_x_122:
[----:B------:R-:W-:Y:S01]  /*1590*/  UIADD3 UR5, UR46, 0x2000, URZ ;  /* 0x000020002e057890 */ /* 0x000fe2000fffe03f */
[----:B------:R-:W-:Y:S01]  /*15a0*/  WARPGROUP.ARRIVE ;  /* 0x00000000000079c5 */ /* 0x000fe20000000000 */
[----:B------:R-:W-:Y:S01]  /*15b0*/  USHF.R.U32.HI UR6, URZ, 0x4, UR46 ;  /* 0x000000043f067899 */ /* 0x000fe2000801162e */
[----:B-1----:R-:W-:Y:S01]  /*15c0*/  LEA R3, R106, R109, 0x6 ;  /* 0x0000006d6a037211 */ /* 0x002fe200078e30ff */
[----:B------:R-:W-:Y:S01]  /*15d0*/  USHF.R.U32.HI UR5, URZ, 0x4, UR5 ;  /* 0x000000043f057899 */ /* 0x000fe20008011605 */
[C---:B------:R-:W-:Y:S01]  /*15e0*/  VIADD R0, R108.reuse, 0x8 ;  /* 0x000000086c007836 */ /* 0x040fe20000000000 */
[----:B------:R-:W-:Y:S01]  /*15f0*/  ULOP3.LUT UR6, UR6, 0x3fff, URZ, 0xc0, !UPT ;  /* 0x00003fff06067892 */ /* 0x000fe2000f8ec03f */
[C---:B------:R-:W-:Y:S01]  /*1600*/  VIADD R4, R108.reuse, 0x9 ;  /* 0x000000096c047836 */ /* 0x040fe20000000000 */
[----:B------:R-:W-:Y:S01]  /*1610*/  ULOP3.LUT UR5, UR5, 0x3fff, URZ, 0xc0, !UPT ;  /* 0x00003fff05057892 */ /* 0x000fe2000f8ec03f */
[C---:B------:R-:W-:Y:S01]  /*1620*/  VIADD R7, R3.reuse, 0x8 ;  /* 0x0000000803077836 */ /* 0x040fe20000000000 */
[----:B------:R-:W-:Y:S01]  /*1630*/  ULOP3.LUT UR12, UR6, 0x10000, URZ, 0xfc, !UPT ;  /* 0x00010000060c7892 */ /* 0x000fe2000f8efc3f */
[----:B------:R-:W-:Y:S01]  /*1640*/  ISETP.GE.AND P3, PT, R3, R0, PT ;  /* 0x000000000300720c */ /* 0x000fe20003f66270 */
[----:B------:R-:W-:Y:S01]  /*1650*/  ULOP3.LUT UR6, UR5, 0x10000, URZ, 0xfc, !UPT ;  /* 0x0001000005067892 */ /* 0x000fe2000f8efc3f */
[C---:B------:R-:W-:Y:S01]  /*1660*/  VIADD R0, R108.reuse, 0x10 ;  /* 0x000000106c007836 */ /* 0x040fe20000000000 */
[----:B------:R-:W-:Y:S01]  /*1670*/  ULEA UR12, UR37, UR12, 0x8 ;  /* 0x0000000c250c7291 */ /* 0x000fe2000f8e403f */
[CC--:B------:R-:W-:Y:S01]  /*1680*/  ISETP.GE.AND P1, PT, R7.reuse, R108.reuse, PT ;  /* 0x0000006c0700720c */ /* 0x0c0fe20003f26270 */
[----:B------:R-:W-:Y:S01]  /*1690*/  ULEA UR14, UR49, UR6, 0x9 ;  /* 0x00000006310e7291 */ /* 0x000fe2000f8e483f */
[----:B------:R-:W-:Y:S01]  /*16a0*/  ISETP.GT.AND P2, PT, R7, R108, PT ;  /* 0x0000006c0700720c */ /* 0x000fe20003f44270 */
[----:B------:R-:W-:Y:S01]  /*16b0*/  UMOV UR13, 0x80000020 ;  /* 0x80000020000d7882 */ /* 0x000fe20000000000 */
[----:B------:R-:W-:Y:S01]  /*16c0*/  UMOV UR15, 0x80000020 ;  /* 0x80000020000f7882 */ /* 0x000fe20000000000 */
[----:B------:R-:W-:Y:S01]  /*16d0*/  UIADD3 UR8, UR12, 0x2, URZ ;  /* 0x000000020c087890 */ /* 0x000fe2000fffe03f */
[C---:B------:R-:W-:Y:S01]  /*16e0*/  ISETP.GE.AND P6, PT, R3.reuse, R0, PT ;  /* 0x000000000300720c */ /* 0x040fe20003fc6270 */
[----:B------:R-:W-:Y:S01]  /*16f0*/  UIADD3 UR10, UR14, 0x2, URZ ;  /* 0x000000020e0a7890 */ /* 0x000fe2000fffe03f */
[C---:B------:R-:W-:Y:S01]  /*1700*/  VIADD R0, R108.reuse, 0x18 ;  /* 0x000000186c007836 */ /* 0x040fe20000000000 */
[----:B------:R-:W-:Y:S01]  /*1710*/  UMOV UR9, 0x80000020 ;  /* 0x8000002000097882 */ /* 0x000fe20000000000 */
[----:B------:R-:W-:Y:S01]  /*1720*/  HGMMA.64x128x16.F32.BF16 R24, gdesc[UR12], RZ, !UPT, gsb0 ;  /* 0x01e000000c1879f0 */ /* 0x000fe2000c0018ff */
[----:B------:R-:W-:Y:S01]  /*1730*/  UMOV UR11, 0x80000020 ;  /* 0x80000020000b7882 */ /* 0x000fe20000000000 */
[----:B------:R-:W-:Y:S01]  /*1740*/  ISETP.GE.AND P4, PT, R3, R4, PT ;  /* 0x000000040300720c */ /* 0x000fe20003f86270 */
[C---:B------:R-:W-:Y:S01]  /*1750*/  VIADD R4, R108.reuse, 0x19 ;  /* 0x000000196c047836 */ /* 0x040fe20000000000 */
[----:B------:R-:W-:-:S02]  /*1760*/  IADD3 R6, R108, 0x11, RZ ;  /* 0x000000116c067810 */ /* 0x000fc40007ffe0ff */
[----:B------:R-:W-:Y:S02]  /*1770*/  P2R R10, PR, RZ, 0x1 ;  /* 0x00000001ff0a7803 */ /* 0x000fe40000000000 */
[----:B------:R-:W-:Y:S01]  /*1780*/  ISETP.GE.AND P5, PT, R3, R6, PT ;  /* 0x000000060300720c */ /* 0x000fe20003fa6270 */
[----:B------:R-:W-:Y:S02]  /*1790*/  WARPGROUP.DEPBAR.LE gsb0, 0x0 ;  /* 0x00008000000079c5 */ /* 0x000fe40000010000 */
[----:B------:R-:W-:-:S06]  /*17a0*/  WARPGROUP.ARRIVE ;  /* 0x00000000000079c5 */ /* 0x000fcc0000000000 */
[----:B------:R-:W-:Y:S01]  /*17b0*/  HGMMA.64x128x16.F32.BF16 R24, gdesc[UR8], R24, gsb0 ;  /* 0x01e00000081879f0 */ /* 0x000fe20008001818 */
[----:B------:R-:W-:Y:S02]  /*17c0*/  ULDC UR10, c[0x0][0x604] ;  /* 0x00018100000a7ab9 */ /* 0x000fe40000000800 */
[----:B------:R-:W-:Y:S02]  /*17d0*/  WARPGROUP.DEPBAR.LE gsb0, 0x0 ;  /* 0x00008000000079c5 */ /* 0x000fe40000010000 */
[----:B------:R-:W-:Y:S02]  /*17e0*/  FSEL R26, R26, -INF , P1 ;  /* 0xff8000001a1a7808 */ /* 0x000fe40000800000 */
[----:B------:R-:W-:Y:S02]  /*17f0*/  ISETP.GE.AND P1, PT, R3, R108, PT ;  /* 0x0000006c0300720c */ /* 0x000fe40003f26270 */
[----:B------:R-:W-:Y:S02]  /*1800*/  FSEL R28, R28, -INF , P3 ;  /* 0xff8000001c1c7808 */ /* 0x000fe40001800000 */
[----:B------:R-:W-:-:S02]  /*1810*/  FSEL R24, R24, -INF , P1 ;  /* 0xff80000018187808 */ /* 0x000fc40000800000 */
[----:B------:R-:W-:Y:S02]  /*1820*/  FSEL R30, R30, -INF , P1 ;  /* 0xff8000001e1e7808 */ /* 0x000fe40000800000 */
[----:B------:R-:W-:Y:S01]  /*1830*/  ISETP.GE.AND P1, PT, R3, R0, PT ;  /* 0x000000000300720c */ /* 0x000fe20003f26270 */
[----:B------:R-:W-:Y:S01]  /*1840*/  VIADD R0, R108, 0x20 ;  /* 0x000000206c007836 */ /* 0x000fe20000000000 */
[----:B------:R-:W-:Y:S02]  /*1850*/  FSEL R34, R34, -INF , P3 ;  /* 0xff80000022227808 */ /* 0x000fe40001800000 */
[----:B------:R-:W-:Y:S02]  /*1860*/  FSEL R27, R27, -INF , P2 ;  /* 0xff8000001b1b7808 */ /* 0x000fe40001000000 */
[C---:B------:R-:W-:Y:S02]  /*1870*/  ISETP.GE.AND P3, PT, R3.reuse, R0, PT ;  /* 0x000000000300720c */ /* 0x040fe40003f66270 */
[----:B------:R-:W-:-:S02]  /*1880*/  ISETP.GT.AND P2, PT, R3, R108, PT ;  /* 0x0000006c0300720c */ /* 0x000fc40003f44270 */
[----:B------:R-:W-:Y:S02]  /*1890*/  IADD3 R0, R108, 0x28, RZ ;  /* 0x000000286c007810 */ /* 0x000fe40007ffe0ff */
[----:B------:R-:W-:Y:S02]  /*18a0*/  FSEL R32, R32, -INF , P6 ;  /* 0xff80000020207808 */ /* 0x000fe40003000000 */
[----:B------:R-:W-:Y:S02]  /*18b0*/  FSEL R38, R38, -INF , P6 ;  /* 0xff80000026267808 */ /* 0x000fe40003000000 */
[----:B------:R-:W-:Y:S02]  /*18c0*/  FSEL R25, R25, -INF , P2 ;  /* 0xff80000019197808 */ /* 0x000fe40001000000 */
[----:B------:R-:W-:Y:S02]  /*18d0*/  FSEL R31, R31, -INF , P2 ;  /* 0xff8000001f1f7808 */ /* 0x000fe40001000000 */
[C---:B------:R-:W-:Y:S01]  /*18e0*/  ISETP.GE.AND P6, PT, R3.reuse, R0, PT ;  /* 0x000000000300720c */ /* 0x040fe20003fc6270 */
[C---:B------:R-:W-:Y:S01]  /*18f0*/  VIADD R0, R108.reuse, 0x30 ;  /* 0x000000306c007836 */ /* 0x040fe20000000000 */
[----:B------:R-:W-:Y:S01]  /*1900*/  ISETP.GE.AND P2, PT, R3, R4, PT ;  /* 0x000000040300720c */ /* 0x000fe20003f46270 */
[----:B------:R-:W-:Y:S01]  /*1910*/  VIADD R4, R108, 0x21 ;  /* 0x000000216c047836 */ /* 0x000fe20000000000 */
[----:B------:R-:W-:-:S02]  /*1920*/  FSEL R36, R36, -INF , P1 ;  /* 0xff80000024247808 */ /* 0x000fc40000800000 */
[----:B------:R-:W-:Y:S02]  /*1930*/  FSEL R42, R42, -INF , P1 ;  /* 0xff8000002a2a7808 */ /* 0x000fe40000800000 */
[----:B------:R-:W-:Y:S02]  /*1940*/  FSEL R29, R29, -INF , P4 ;  /* 0xff8000001d1d7808 */ /* 0x000fe40002000000 */
[----:B------:R-:W-:Y:S02]  /*1950*/  FSEL R35, R35, -INF , P4 ;  /* 0xff80000023237808 */ /* 0x000fe40002000000 */
[C---:B------:R-:W-:Y:S01]  /*1960*/  ISETP.GE.AND P1, PT, R3.reuse, R0, PT ;  /* 0x000000000300720c */ /* 0x040fe20003f26270 */
[C---:B------:R-:W-:Y:S01]  /*1970*/  VIADD R0, R108.reuse, 0x31 ;  /* 0x000000316c007836 */ /* 0x040fe20000000000 */
[----:B------:R-:W-:Y:S01]  /*1980*/  ISETP.GE.AND P4, PT, R3, R4, PT ;  /* 0x000000040300720c */ /* 0x000fe20003f86270 */
[----:B------:R-:W-:Y:S01]  /*1990*/  VIADD R4, R108, 0x29 ;  /* 0x000000296c047836 */ /* 0x000fe20000000000 */
[----:B------:R-:W-:-:S02]  /*19a0*/  FMNMX R7, R24, R25, !PT ;  /* 0x0000001918077209 */ /* 0x000fc40007800000 */
[----:B------:R-:W-:Y:S02]  /*19b0*/  FSEL R37, R37, -INF , P2 ;  /* 0xff80000025257808 */ /* 0x000fe40001000000 */
[----:B------:R-:W-:Y:S02]  /*19c0*/  FSEL R43, R43, -INF , P2 ;  /* 0xff8000002b2b7808 */ /* 0x000fe40001000000 */
[----:B------:R-:W-:Y:S02]  /*19d0*/  FSEL R33, R33, -INF , P5 ;  /* 0xff80000021217808 */ /* 0x000fe40002800000 */
[----:B------:R-:W-:Y:S02]  /*19e0*/  FSEL R39, R39, -INF , P5 ;  /* 0xff80000027277808 */ /* 0x000fe40002800000 */
[C---:B------:R-:W-:Y:S01]  /*19f0*/  ISETP.GE.AND P2, PT, R3.reuse, R0, PT ;  /* 0x000000000300720c */ /* 0x040fe20003f46270 */
[----:B------:R-:W-:Y:S01]  /*1a00*/  VIADD R0, R108, 0x38 ;  /* 0x000000386c007836 */ /* 0x000fe20000000000 */
[----:B------:R-:W-:-:S02]  /*1a10*/  ISETP.GE.AND P5, PT, R3, R4, PT ;  /* 0x000000040300720c */ /* 0x000fc40003fa6270 */
[----:B------:R-:W-:Y:S02]  /*1a20*/  FMNMX R4, R28, R7, !PT ;  /* 0x000000071c047209 */ /* 0x000fe40007800000 */
[----:B------:R-:W-:Y:S02]  /*1a30*/  FSEL R40, R40, -INF , P3 ;  /* 0xff80000028287808 */ /* 0x000fe40001800000 */
[----:B------:R-:W-:Y:S02]  /*1a40*/  FSEL R46, R46, -INF , P3 ;  /* 0xff8000002e2e7808 */ /* 0x000fe40001800000 */
[----:B------:R-:W-:Y:S02]  /*1a50*/  FMNMX R7, R29, R4, !PT ;  /* 0x000000041d077209 */ /* 0x000fe40007800000 */
[----:B------:R-:W-:Y:S02]  /*1a60*/  ISETP.GE.AND P3, PT, R3, R0, PT ;  /* 0x000000000300720c */ /* 0x000fe40003f66270 */
[----:B------:R-:W-:-:S02]  /*1a70*/  IADD3 R0, R108, 0x39, RZ ;  /* 0x000000396c007810 */ /* 0x000fc40007ffe0ff */
[----:B------:R-:W-:Y:S02]  /*1a80*/  FMNMX R4, R32, R7, !PT ;  /* 0x0000000720047209 */ /* 0x000fe40007800000 */
[----:B------:R-:W-:Y:S02]  /*1a90*/  FSEL R41, R41, -INF , P4 ;  /* 0xff80000029297808 */ /* 0x000fe40002000000 */
[----:B------:R-:W-:Y:S02]  /*1aa0*/  FSEL R47, R47, -INF , P4 ;  /* 0xff8000002f2f7808 */ /* 0x000fe40002000000 */
[----:B------:R-:W-:Y:S01]  /*1ab0*/  ISETP.GE.AND P4, PT, R3, R0, PT ;  /* 0x000000000300720c */ /* 0x000fe20003f86270 */
[----:B------:R-:W-:Y:S01]  /*1ac0*/  VIADD R0, R108, 0x40 ;  /* 0x000000406c007836 */ /* 0x000fe20000000000 */
[----:B------:R-:W-:Y:S02]  /*1ad0*/  FMNMX R7, R33, R4, !PT ;  /* 0x0000000421077209 */ /* 0x000fe40007800000 */
[----:B------:R-:W-:-:S02]  /*1ae0*/  FSEL R44, R44, -INF , P6 ;  /* 0xff8000002c2c7808 */ /* 0x000fc40003000000 */
[----:B------:R-:W-:Y:S02]  /*1af0*/  FSEL R50, R50, -INF , P6 ;  /* 0xff80000032327808 */ /* 0x000fe40003000000 */
[----:B------:R-:W-:Y:S01]  /*1b00*/  ISETP.GE.AND P6, PT, R3, R0, PT ;  /* 0x000000000300720c */ /* 0x000fe20003fc6270 */
[----:B------:R-:W-:Y:S01]  /*1b10*/  VIADD R0, R108, 0x41 ;  /* 0x000000416c007836 */ /* 0x000fe20000000000 */
[----:B------:R-:W-:Y:S02]  /*1b20*/  FMNMX R4, R36, R7, !PT ;  /* 0x0000000724047209 */ /* 0x000fe40007800000 */
[----:B------:R-:W-:Y:S02]  /*1b30*/  FSEL R45, R45, -INF , P5 ;  /* 0xff8000002d2d7808 */ /* 0x000fe40002800000 */
[----:B------:R-:W-:Y:S02]  /*1b40*/  FMNMX R7, R37, R4, !PT ;  /* 0x0000000425077209 */ /* 0x000fe40007800000 */
[----:B------:R-:W-:-:S02]  /*1b50*/  FSEL R51, R51, -INF , P5 ;  /* 0xff80000033337808 */ /* 0x000fc40002800000 */
[C---:B------:R-:W-:Y:S01]  /*1b60*/  ISETP.GE.AND P5, PT, R3.reuse, R0, PT ;  /* 0x000000000300720c */ /* 0x040fe20003fa6270 */
[----:B------:R-:W-:Y:S01]  /*1b70*/  VIADD R0, R108, 0x48 ;  /* 0x000000486c007836 */ /* 0x000fe20000000000 */
[----:B------:R-:W-:Y:S02]  /*1b80*/  FMNMX R4, R40, R7, !PT ;  /* 0x0000000728047209 */ /* 0x000fe40007800000 */
[----:B------:R-:W-:Y:S02]  /*1b90*/  FSEL R48, R48, -INF , P1 ;  /* 0xff80000030307808 */ /* 0x000fe40000800000 */
[----:B------:R-:W-:Y:S02]  /*1ba0*/  FSEL R54, R54, -INF , P1 ;  /* 0xff80000036367808 */ /* 0x000fe40000800000 */
[----:B------:R-:W-:Y:S01]  /*1bb0*/  ISETP.GE.AND P1, PT, R3, R0, PT ;  /* 0x000000000300720c */ /* 0x000fe20003f26270 */
[----:B------:R-:W-:Y:S01]  /*1bc0*/  VIADD R0, R108, 0x49 ;  /* 0x000000496c007836 */ /* 0x000fe20000000000 */
[----:B------:R-:W-:-:S02]  /*1bd0*/  FMNMX R7, R41, R4, !PT ;  /* 0x0000000429077209 */ /* 0x000fc40007800000 */
[----:B------:R-:W-:Y:S02]  /*1be0*/  FSEL R49, R49, -INF , P2 ;  /* 0xff80000031317808 */ /* 0x000fe40001000000 */
[----:B------:R-:W-:Y:S02]  /*1bf0*/  FMNMX R4, R44, R7, !PT ;  /* 0x000000072c047209 */ /* 0x000fe40007800000 */
[----:B------:R-:W-:Y:S02]  /*1c00*/  FSEL R55, R55, -INF , P2 ;  /* 0xff80000037377808 */ /* 0x000fe40001000000 */
[----:B------:R-:W-:Y:S02]  /*1c10*/  ISETP.GE.AND P2, PT, R3, R0, PT ;  /* 0x000000000300720c */ /* 0x000fe40003f46270 */
[----:B------:R-:W-:Y:S02]  /*1c20*/  IADD3 R0, R108, 0x50, RZ ;  /* 0x000000506c007810 */ /* 0x000fe40007ffe0ff */
[----:B------:R-:W-:-:S02]  /*1c30*/  FMNMX R7, R45, R4, !PT ;  /* 0x000000042d077209 */ /* 0x000fc40007800000 */
[----:B------:R-:W-:Y:S02]  /*1c40*/  FSEL R52, R52, -INF , P3 ;  /* 0xff80000034347808 */ /* 0x000fe40001800000 */
[----:B------:R-:W-:Y:S02]  /*1c50*/  FSEL R58, R58, -INF , P3 ;  /* 0xff8000003a3a7808 */ /* 0x000fe40001800000 */
[----:B------:R-:W-:Y:S01]  /*1c60*/  ISETP.GE.AND P3, PT, R3, R0, PT ;  /* 0x000000000300720c */ /* 0x000fe20003f66270 */
[----:B------:R-:W-:Y:S01]  /*1c70*/  VIADD R0, R108, 0x51 ;  /* 0x000000516c007836 */ /* 0x000fe20000000000 */
[----:B------:R-:W-:Y:S02]  /*1c80*/  FMNMX R4, R48, R7, !PT ;  /* 0x0000000730047209 */ /* 0x000fe40007800000 */
[----:B------:R-:W-:Y:S02]  /*1c90*/  FSEL R53, R53, -INF , P4 ;  /* 0xff80000035357808 */ /* 0x000fe40002000000 */
[----:B------:R-:W-:-:S02]  /*1ca0*/  FSEL R59, R59, -INF , P4 ;  /* 0xff8000003b3b7808 */ /* 0x000fc40002000000 */
[----:B------:R-:W-:Y:S02]  /*1cb0*/  FMNMX R7, R49, R4, !PT ;  /* 0x0000000431077209 */ /* 0x000fe40007800000 */
        /* <DEDUP_REMOVED lines=9> */
[----:B------:R-:W-:Y:S01]  /*1d50*/  ISETP.GE.AND P0, PT, R3, R0, PT ;  /* 0x000000000300720c */ /* 0x000fe20003f06270 */
[----:B------:R-:W-:Y:S01]  /*1d60*/  VIADD R0, R108, 0x60 ;  /* 0x000000606c007836 */ /* 0x000fe20000000000 */
[----:B------:R-:W-:Y:S02]  /*1d70*/  FMNMX R4, R56, R7, !PT ;  /* 0x0000000738047209 */ /* 0x000fe40007800000 */
[----:B------:R-:W-:Y:S02]  /*1d80*/  FSEL R60, R60, -INF , P1 ;  /* 0xff8000003c3c7808 */ /* 0x000fe40000800000 */
[----:B------:R-:W-:Y:S02]  /*1d90*/  FMNMX R7, R57, R4, !PT ;  /* 0x0000000439077209 */ /* 0x000fe40007800000 */
[----:B------:R-:W-:-:S02]  /*1da0*/  FSEL R66, R66, -INF , P1 ;  /* 0xff80000042427808 */ /* 0x000fc40000800000 */
[----:B------:R-:W-:Y:S02]  /*1db0*/  ISETP.GE.AND P1, PT, R3, R0, PT ;  /* 0x000000000300720c */ /* 0x000fe40003f26270 */
[----:B------:R-:W-:Y:S02]  /*1dc0*/  IADD3 R0, R108, 0x61, RZ ;  /* 0x000000616c007810 */ /* 0x000fe40007ffe0ff */
[----:B------:R-:W-:Y:S02]  /*1dd0*/  FSEL R61, R61, -INF , P2 ;  /* 0xff8000003d3d7808 */ /* 0x000fe40001000000 */
[----:B------:R-:W-:Y:S02]  /*1de0*/  FMNMX R4, R60, R7, !PT ;  /* 0x000000073c047209 */ /* 0x000fe40007800000 */
[----:B------:R-:W-:Y:S02]  /*1df0*/  FSEL R67, R67, -INF , P2 ;  /* 0xff80000043437808 */ /* 0x000fe40001000000 */
[----:B------:R-:W-:Y:S01]  /*1e00*/  ISETP.GE.AND P2, PT, R3, R0, PT ;  /* 0x000000000300720c */ /* 0x000fe20003f46270 */
[----:B------:R-:W-:Y:S01]  /*1e10*/  VIADD R0, R108, 0x68 ;  /* 0x000000686c007836 */ /* 0x000fe20000000000 */
[----:B------:R-:W-:-:S02]  /*1e20*/  FSEL R64, R64, -INF , P3 ;  /* 0xff80000040407808 */ /* 0x000fc40001800000 */
[----:B------:R-:W-:Y:S02]  /*1e30*/  FMNMX R7, R61, R4, !PT ;  /* 0x000000043d077209 */ /* 0x000fe40007800000 */
[----:B------:R-:W-:Y:S02]  /*1e40*/  FSEL R70, R70, -INF , P3 ;  /* 0xff80000046467808 */ /* 0x000fe40001800000 */
[----:B------:R-:W-:Y:S02]  /*1e50*/  FSEL R65, R65, -INF , P4 ;  /* 0xff80000041417808 */ /* 0x000fe40002000000 */
[----:B------:R-:W-:Y:S02]  /*1e60*/  FMNMX R4, R64, R7, !PT ;  /* 0x0000000740047209 */ /* 0x000fe40007800000 */
[----:B------:R-:W-:Y:S01]  /*1e70*/  ISETP.GE.AND P3, PT, R3, R0, PT ;  /* 0x000000000300720c */ /* 0x000fe20003f66270 */
[----:B------:R-:W-:Y:S01]  /*1e80*/  VIADD R0, R108, 0x78 ;  /* 0x000000786c007836 */ /* 0x000fe20000000000 */
[----:B------:R-:W-:-:S02]  /*1e90*/  FSEL R68, R68, -INF , P6 ;  /* 0xff80000044447808 */ /* 0x000fc40003000000 */
[----:B------:R-:W-:Y:S02]  /*1ea0*/  FMNMX R7, R65, R4, !PT ;  /* 0x0000000441077209 */ /* 0x000fe40007800000 */
[----:B------:R-:W-:Y:S02]  /*1eb0*/  FSEL R71, R71, -INF , P4 ;  /* 0xff80000047477808 */ /* 0x000fe40002000000 */
[----:B------:R-:W-:Y:S01]  /*1ec0*/  ISETP.GE.AND P4, PT, R3, R0, PT ;  /* 0x000000000300720c */ /* 0x000fe20003f86270 */
[----:B------:R-:W-:Y:S01]  /*1ed0*/  VIADD R0, R108, 0x79 ;  /* 0x000000796c007836 */ /* 0x000fe20000000000 */
[----:B------:R-:W-:Y:S02]  /*1ee0*/  FSEL R69, R69, -INF , P0 ;  /* 0xff80000045457808 */ /* 0x000fe40000000000 */
[----:B------:R-:W-:Y:S02]  /*1ef0*/  FMNMX R4, R68, R7, !PT ;  /* 0x0000000744047209 */ /* 0x000fe40007800000 */
[----:B------:R-:W-:-:S02]  /*1f00*/  FSEL R72, R72, -INF , P1 ;  /* 0xff80000048487808 */ /* 0x000fc40000800000 */
[----:B------:R-:W-:Y:S02]  /*1f10*/  FSEL R84, R84, -INF , P4 ;  /* 0xff80000054547808 */ /* 0x000fe40002000000 */
[----:B------:R-:W-:Y:S02]  /*1f20*/  FMNMX R7, R69, R4, !PT ;  /* 0x0000000445077209 */ /* 0x000fe40007800000 */
[----:B------:R-:W-:Y:S01]  /*1f30*/  ISETP.GE.AND P4, PT, R3, R0, PT ;  /* 0x000000000300720c */ /* 0x000fe20003f86270 */
[----:B------:R-:W-:Y:S01]  /*1f40*/  VIADD R0, R108, 0x69 ;  /* 0x000000696c007836 */ /* 0x000fe20000000000 */
[----:B------:R-:W-:Y:S02]  /*1f50*/  FSEL R73, R73, -INF , P2 ;  /* 0xff80000049497808 */ /* 0x000fe40001000000 */
[----:B------:R-:W-:Y:S02]  /*1f60*/  FMNMX R4, R72, R7, !PT ;  /* 0x0000000748047209 */ /* 0x000fe40007800000 */
[----:B------:R-:W-:-:S02]  /*1f70*/  FSEL R85, R85, -INF , P4 ;  /* 0xff80000055557808 */ /* 0x000fc40002000000 */
[----:B------:R-:W-:Y:S02]  /*1f80*/  P2R R6, PR, RZ, 0x40 ;  /* 0x00000040ff067803 */ /* 0x000fe40000000000 */
[----:B------:R-:W-:Y:S02]  /*1f90*/  ISETP.GE.AND P4, PT, R3, R0, PT ;  /* 0x000000000300720c */ /* 0x000fe40003f86270 */
[----:B------:R-:W-:Y:S02]  /*1fa0*/  FSEL R76, R76, -INF , P3 ;  /* 0xff8000004c4c7808 */ /* 0x000fe40001800000 */
[----:B------:R-:W-:Y:S01]  /*1fb0*/  FMNMX R7, R73, R4, !PT ;  /* 0x0000000449077209 */ /* 0x000fe20007800000 */
[C---:B------:R-:W-:Y:S01]  /*1fc0*/  VIADD R4, R108.reuse, 0x71 ;  /* 0x000000716c047836 */ /* 0x040fe20000000000 */
[----:B------:R-:W-:Y:S02]  /*1fd0*/  IADD3 R0, R108, 0x70, RZ ;  /* 0x000000706c007810 */ /* 0x000fe40007ffe0ff */
[----:B------:R-:W-:-:S02]  /*1fe0*/  P2R R9, PR, RZ, 0x1 ;  /* 0x00000001ff097803 */ /* 0x000fc40000000000 */
[----:B------:R-:W-:Y:S02]  /*1ff0*/  FSEL R63, R63, -INF , P5 ;  /* 0xff8000003f3f7808 */ /* 0x000fe40002800000 */
[----:B------:R-:W-:Y:S02]  /*2000*/  ISETP.NE.AND P0, PT, R6, RZ, PT ;  /* 0x000000ff0600720c */ /* 0x000fe40003f05270 */
[----:B------:R-:W-:Y:S02]  /*2010*/  FSEL R77, R77, -INF , P4 ;  /* 0xff8000004d4d7808 */ /* 0x000fe40002000000 */
[----:B------:R-:W-:Y:S02]  /*2020*/  FMNMX R6, R76, R7, !PT ;  /* 0x000000074c067209 */ /* 0x000fe40007800000 */
[----:B------:R-:W-:Y:S02]  /*2030*/  ISETP.GE.AND P5, PT, R3, R0, PT ;  /* 0x000000000300720c */ /* 0x000fe40003fa6270 */
[----:B------:R-:W-:-:S02]  /*2040*/  FMNMX R7, R77, R6, !PT ;  /* 0x000000064d077209 */ /* 0x000fc40007800000 */
[----:B------:R-:W-:Y:S02]  /*2050*/  FSEL R80, R80, -INF , P5 ;  /* 0xff80000050507808 */ /* 0x000fe40002800000 */
[----:B------:R-:W-:Y:S02]  /*2060*/  ISETP.GE.AND P6, PT, R3, R4, PT ;  /* 0x000000040300720c */ /* 0x000fe40003fc6270 */
[----:B------:R-:W-:Y:S02]  /*2070*/  FMNMX R0, R80, R7, !PT ;  /* 0x0000000750007209 */ /* 0x000fe40007800000 */
[----:B------:R-:W-:Y:S02]  /*2080*/  FSEL R81, R81, -INF , P6 ;  /* 0xff80000051517808 */ /* 0x000fe40003000000 */
[----:B------:R-:W-:Y:S02]  /*2090*/  P2R R8, PR, RZ, 0x1 ;  /* 0x00000001ff087803 */ /* 0x000fe40000000000 */
[----:B------:R-:W-:-:S02]  /*20a0*/  FMNMX R3, R81, R0, !PT ;  /* 0x0000000051037209 */ /* 0x000fc40007800000 */
[----:B------:R-:W-:Y:S02]  /*20b0*/  FSEL R78, R78, -INF , P1 ;  /* 0xff8000004e4e7808 */ /* 0x000fe40000800000 */
[----:B------:R-:W-:Y:S02]  /*20c0*/  FMNMX R0, R84, R3, !PT ;  /* 0x0000000354007209 */ /* 0x000fe40007800000 */
[----:B------:R-:W-:Y:S02]  /*20d0*/  FSEL R82, R82, -INF , P3 ;  /* 0xff80000052527808 */ /* 0x000fe40001800000 */
[----:B------:R-:W-:Y:S02]  /*20e0*/  FMNMX R0, R85, R0, !PT ;  /* 0x0000000055007209 */ /* 0x000fe40007800000 */
[----:B------:R-:W-:Y:S02]  /*20f0*/  FSEL R83, R83, -INF , P4 ;  /* 0xff80000053537808 */ /* 0x000fe40002000000 */
[----:B------:R-:W-:Y:S01]  /*2100*/  FSEL R87, R87, -INF , P6 ;  /* 0xff80000057577808 */ /* 0x000fe20003000000 */
[----:B------:R-:W1:Y:S01]  /*2110*/  SHFL.BFLY PT, R3, R0, 0x1, 0x1f ;  /* 0x0c201f0000037f89 */ /* 0x000e6200000e0000 */
[----:B------:R-:W-:-:S02]  /*2120*/  FSEL R79, R79, -INF , P2 ;  /* 0xff8000004f4f7808 */ /* 0x000fc40001000000 */
[----:B------:R-:W-:Y:S02]  /*2130*/  FSEL R86, R86, -INF , P5 ;  /* 0xff80000056567808 */ /* 0x000fe40002800000 */
[----:B-1----:R-:W-:-:S05]  /*2140*/  FMNMX R3, R0, R3, !PT ;  /* 0x0000000300037209 */ /* 0x002fca0007800000 */
[----:B------:R-:W1:Y:S02]  /*2150*/  SHFL.BFLY PT, R4, R3, 0x2, 0x1f ;  /* 0x0c401f0003047f89 */ /* 0x000e6400000e0000 */
[----:B-1----:R-:W-:Y:S02]  /*2160*/  FMNMX R4, R3, R4, !PT ;  /* 0x0000000403047209 */ /* 0x002fe40007800000 */
[----:B------:R-:W-:Y:S02]  /*2170*/  FMNMX R3, R26, R27, !PT ;  /* 0x0000001b1a037209 */ /* 0x000fe40007800000 */
[----:B------:R-:W-:Y:S02]  /*2180*/  FSETP.NEU.AND P0, PT, R4, -INF , PT ;  /* 0xff8000000400780b */ /* 0x000fe40003f0d000 */
[----:B------:R-:W-:Y:S02]  /*2190*/  FMNMX R0, R30, R3, !PT ;  /* 0x000000031e007209 */ /* 0x000fe40007800000 */
[----:B------:R-:W-:-:S02]  /*21a0*/  FSEL R6, R4, RZ, P0 ;  /* 0x000000ff04067208 */ /* 0x000fc40000000000 */
[----:B------:R-:W-:Y:S02]  /*21b0*/  ISETP.NE.AND P0, PT, R8, RZ, PT ;  /* 0x000000ff0800720c */ /* 0x000fe40003f05270 */
[----:B------:R-:W-:Y:S01]  /*21c0*/  FMNMX R3, R31, R0, !PT ;  /* 0x000000001f037209 */ /* 0x000fe20007800000 */
[----:B------:R-:W-:Y:S01]  /*21d0*/  FMUL R88, R6, UR10 ;  /* 0x0000000a06587c20 */ /* 0x000fe20008400000 */
[----:B------:R-:W-:Y:S02]  /*21e0*/  FSEL R74, R74, -INF , P0 ;  /* 0xff8000004a4a7808 */ /* 0x000fe40000000000 */
[----:B------:R-:W-:Y:S01]  /*21f0*/  ISETP.NE.AND P0, PT, R9, RZ, PT ;  /* 0x000000ff0900720c */ /* 0x000fe20003f05270 */
[--C-:B------:R-:W-:Y:S01]  /*2200*/  FFMA R24, R24, UR10, -R88.reuse ;  /* 0x0000000a18187c23 */ /* 0x100fe20008000858 */
[--C-:B------:R-:W-:Y:S01]  /*2210*/  FFMA R8, R28, UR10, -R88.reuse ;  /* 0x0000000a1c087c23 */ /* 0x100fe20008000858 */
[----:B------:R-:W-:Y:S01]  /*2220*/  FMNMX R0, R34, R3, !PT ;  /* 0x0000000322007209 */ /* 0x000fe20007800000 */
[--C-:B------:R-:W-:Y:S01]  /*2230*/  FFMA R9, R29, UR10, -R88.reuse ;  /* 0x0000000a1d097c23 */ /* 0x100fe20008000858 */
[----:B------:R-:W-:Y:S01]  /*2240*/  FSEL R75, R75, -INF , P0 ;  /* 0xff8000004b4b7808 */ /* 0x000fe20000000000 */
[--C-:B------:R-:W-:Y:S01]  /*2250*/  FFMA R11, R33, UR10, -R88.reuse ;  /* 0x0000000a210b7c23 */ /* 0x100fe20008000858 */
[----:B------:R-:W-:Y:S01]  /*2260*/  FSETP.GEU.AND P1, PT, R24, -126, PT ;  /* 0xc2fc00001800780b */ /* 0x000fe20003f2e000 */
[--C-:B------:R-:W-:Y:S01]  /*2270*/  FFMA R7, R25, UR10, -R88.reuse ;  /* 0x0000000a19077c23 */ /* 0x100fe20008000858 */
[----:B------:R-:W-:Y:S01]  /*2280*/  ISETP.NE.AND P0, PT, R10, RZ, PT ;  /* 0x000000ff0a00720c */ /* 0x000fe20003f05270 */
[--C-:B------:R-:W-:Y:S01]  /*2290*/  FFMA R10, R36, UR10, -R88.reuse ;  /* 0x0000000a240a7c23 */ /* 0x100fe20008000858 */
[----:B------:R-:W-:Y:S01]  /*22a0*/  FMNMX R3, R35, R0, !PT ;  /* 0x0000000023037209 */ /* 0x000fe20007800000 */
[--C-:B------:R-:W-:Y:S01]  /*22b0*/  FFMA R28, R32, UR10, -R88.reuse ;  /* 0x0000000a201c7c23 */ /* 0x100fe20008000858 */
[----:B------:R-:W-:Y:S01]  /*22c0*/  FSETP.GEU.AND P3, PT, R8, -126, PT ;  /* 0xc2fc00000800780b */ /* 0x000fe20003f6e000 */
[--C-:B------:R-:W-:Y:S01]  /*22d0*/  FFMA R32, R40, UR10, -R88.reuse ;  /* 0x0000000a28207c23 */ /* 0x100fe20008000858 */
[----:B------:R-:W-:Y:S01]  /*22e0*/  FMNMX R0, R38, R3, !PT ;  /* 0x0000000326007209 */ /* 0x000fe20007800000 */
[--C-:B------:R-:W-:Y:S01]  /*22f0*/  FFMA R36, R48, UR10, -R88.reuse ;  /* 0x0000000a30247c23 */ /* 0x100fe20008000858 */
[----:B------:R-:W-:Y:S01]  /*2300*/  FSETP.GEU.AND P4, PT, R9, -126, PT ;  /* 0xc2fc00000900780b */ /* 0x000fe20003f8e000 */
[--C-:B------:R-:W-:Y:S01]  /*2310*/  FFMA R15, R41, UR10, -R88.reuse ;  /* 0x0000000a290f7c23 */ /* 0x100fe20008000858 */
[----:B------:R-:W-:Y:S01]  /*2320*/  FMNMX R3, R39, R0, !PT ;  /* 0x0000000027037209 */ /* 0x000fe20007800000 */
[----:B------:R-:W-:Y:S01]  /*2330*/  @!P1 FMUL R24, R24, 0.5 ;  /* 0x3f00000018189820 */ /* 0x000fe20000400000 */
[----:B------:R-:W-:Y:S01]  /*2340*/  FSETP.GEU.AND P6, PT, R11, -126, PT ;  /* 0xc2fc00000b00780b */ /* 0x000fe20003fce000 */
[--C-:B------:R-:W-:Y:S01]  /*2350*/  FFMA R21, R45, UR10, -R88.reuse ;  /* 0x0000000a2d157c23 */ /* 0x100fe20008000858 */
[----:B------:R-:W-:Y:S01]  /*2360*/  FMNMX R0, R42, R3, !PT ;  /* 0x000000032a007209 */ /* 0x000fe20007800000 */
[--C-:B------:R-:W-:Y:S01]  /*2370*/  FFMA R13, R37, UR10, -R88.reuse ;  /* 0x0000000a250d7c23 */ /* 0x100fe20008000858 */
[----:B------:R-:W-:Y:S01]  /*2380*/  FSETP.GEU.AND P2, PT, R7, -126, PT ;  /* 0xc2fc00000700780b */ /* 0x000fe20003f4e000 */
[----:B------:R-:W1:Y:S01]  /*2390*/  MUFU.EX2 R24, R24 ;  /* 0x0000001800187308 */ /* 0x000e620000000800 */
[----:B------:R-:W-:Y:S01]  /*23a0*/  @!P3 FMUL R8, R8, 0.5 ;  /* 0x3f0000000808b820 */ /* 0x000fe20000400000 */
[----:B------:R-:W-:Y:S01]  /*23b0*/  FMNMX R3, R43, R0, !PT ;  /* 0x000000002b037209 */ /* 0x000fe20007800000 */
[--C-:B------:R-:W-:Y:S01]  /*23c0*/  FFMA R12, R44, UR10, -R88.reuse ;  /* 0x0000000a2c0c7c23 */ /* 0x100fe20008000858 */
[----:B------:R-:W-:Y:S01]  /*23d0*/  @!P4 FMUL R9, R9, 0.5 ;  /* 0x3f0000000909c820 */ /* 0x000fe20000400000 */
[----:B------:R-:W-:Y:S01]  /*23e0*/  FSETP.GEU.AND P5, PT, R28, -126, PT ;  /* 0xc2fc00001c00780b */ /* 0x000fe20003fae000 */
[--C-:B------:R-:W-:Y:S01]  /*23f0*/  FFMA R14, R52, UR10, -R88.reuse ;  /* 0x0000000a340e7c23 */ /* 0x100fe20008000858 */
[----:B------:R-:W-:Y:S01]  /*2400*/  FMNMX R0, R46, R3, !PT ;  /* 0x000000032e007209 */ /* 0x000fe20007800000 */
[----:B------:R-:W2:Y:S01]  /*2410*/  MUFU.EX2 R8, R8 ;  /* 0x0000000800087308 */ /* 0x000ea20000000800 */
[----:B------:R-:W-:Y:S01]  /*2420*/  @!P6 FMUL R11, R11, 0.5 ;  /* 0x3f0000000b0be820 */ /* 0x000fe20000400000 */
[--C-:B------:R-:W-:Y:S01]  /*2430*/  FFMA R37, R60, UR10, -R88.reuse ;  /* 0x0000000a3c257c23 */ /* 0x100fe20008000858 */
[----:B------:R-:W-:Y:S01]  /*2440*/  FMNMX R3, R47, R0, !PT ;  /* 0x000000002f037209 */ /* 0x000fe20007800000 */
[----:B------:R-:W-:Y:S01]  /*2450*/  @!P2 FMUL R7, R7, 0.5 ;  /* 0x3f0000000707a820 */ /* 0x000fe20000400000 */
[--C-:B------:R-:W-:Y:S01]  /*2460*/  FFMA R29, R53, UR10, -R88.reuse ;  /* 0x0000000a351d7c23 */ /* 0x100fe20008000858 */
[--C-:B------:R-:W-:Y:S01]  /*2470*/  FFMA R40, R57, UR10, -R88.reuse ;  /* 0x0000000a39287c23 */ /* 0x100fe20008000858 */
[----:B------:R-:W-:Y:S01]  /*2480*/  FMNMX R0, R50, R3, !PT ;  /* 0x0000000332007209 */ /* 0x000fe20007800000 */
[----:B------:R-:W3:Y:S01]  /*2490*/  MUFU.EX2 R9, R9 ;  /* 0x0000000900097308 */ /* 0x000ee20000000800 */
[----:B-1----:R-:W-:Y:S01]  /*24a0*/  @!P1 FMUL R24, R24, R24 ;  /* 0x0000001818189220 */ /* 0x002fe20000400000 */
[----:B------:R-:W-:Y:S01]  /*24b0*/  FSETP.GEU.AND P1, PT, R10, -126, PT ;  /* 0xc2fc00000a00780b */ /* 0x000fe20003f2e000 */
[----:B------:R-:W-:Y:S01]  /*24c0*/  @!P5 FMUL R28, R28, 0.5 ;  /* 0x3f0000001c1cd820 */ /* 0x000fe20000400000 */
[----:B------:R-:W-:Y:S01]  /*24d0*/  FMNMX R3, R51, R0, !PT ;  /* 0x0000000033037209 */ /* 0x000fe20007800000 */
[--C-:B------:R-:W-:Y:S01]  /*24e0*/  FFMA R25, R49, UR10, -R88.reuse ;  /* 0x0000000a31197c23 */ /* 0x100fe20008000858 */
[--C-:B------:R-:W-:Y:S01]  /*24f0*/  FFMA R33, R56, UR10, -R88.reuse ;  /* 0x0000000a38217c23 */ /* 0x100fe20008000858 */
[--C-:B------:R-:W-:Y:S01]  /*2500*/  FFMA R41, R64, UR10, -R88.reuse ;  /* 0x0000000a40297c23 */ /* 0x100fe20008000858 */
[----:B------:R-:W-:Y:S01]  /*2510*/  FMNMX R0, R54, R3, !PT ;  /* 0x0000000336007209 */ /* 0x000fe20007800000 */
[----:B--2---:R-:W-:Y:S01]  /*2520*/  @!P3 FMUL R8, R8, R8 ;  /* 0x000000080808b220 */ /* 0x004fe20000400000 */
[----:B------:R-:W-:Y:S01]  /*2530*/  FSETP.GEU.AND P3, PT, R32, -126, PT ;  /* 0xc2fc00002000780b */ /* 0x000fe20003f6e000 */
[----:B------:R-:W1:Y:S01]  /*2540*/  MUFU.EX2 R11, R11 ;  /* 0x0000000b000b7308 */ /* 0x000e620000000800 */
[----:B------:R-:W-:Y:S01]  /*2550*/  FMNMX R3, R55, R0, !PT ;  /* 0x0000000037037209 */ /* 0x000fe20007800000 */
[--C-:B------:R-:W-:Y:S01]  /*2560*/  FFMA R72, R72, UR10, -R88.reuse ;  /* 0x0000000a48487c23 */ /* 0x100fe20008000858 */
[--C-:B------:R-:W-:Y:S01]  /*2570*/  FFMA R44, R65, UR10, -R88.reuse ;  /* 0x0000000a412c7c23 */ /* 0x100fe20008000858 */
[----:B------:R-:W-:Y:S01]  /*2580*/  @!P1 FMUL R10, R10, 0.5 ;  /* 0x3f0000000a0a9820 */ /* 0x000fe20000400000 */
[----:B------:R-:W-:Y:S01]  /*2590*/  FMNMX R0, R58, R3, !PT ;  /* 0x000000033a007209 */ /* 0x000fe20007800000 */
[----:B---3--:R-:W-:Y:S01]  /*25a0*/  @!P4 FMUL R9, R9, R9 ;  /* 0x000000090909c220 */ /* 0x008fe20000400000 */
[----:B------:R-:W-:Y:S01]  /*25b0*/  FSETP.GEU.AND P4, PT, R15, -126, PT ;  /* 0xc2fc00000f00780b */ /* 0x000fe20003f8e000 */
[----:B------:R-:W2:Y:S01]  /*25c0*/  MUFU.EX2 R7, R7 ;  /* 0x0000000700077308 */ /* 0x000ea20000000800 */
[----:B------:R-:W-:Y:S01]  /*25d0*/  FMNMX R3, R59, R0, !PT ;  /* 0x000000003b037209 */ /* 0x000fe20007800000 */
[--C-:B------:R-:W-:Y:S01]  /*25e0*/  FFMA R69, R69, UR10, -R88.reuse ;  /* 0x0000000a45457c23 */ /* 0x100fe20008000858 */
[--C-:B------:R-:W-:Y:S01]  /*25f0*/  FFMA R20, R61, UR10, -R88.reuse ;  /* 0x0000000a3d147c23 */ /* 0x100fe20008000858 */
[----:B------:R-:W-:Y:S01]  /*2600*/  @!P3 FMUL R32, R32, 0.5 ;  /* 0x3f0000002020b820 */ /* 0x000fe20000400000 */
[----:B------:R-:W-:Y:S01]  /*2610*/  FMNMX R0, R62, R3, !PT ;  /* 0x000000033e007209 */ /* 0x000fe20007800000 */
[--C-:B------:R-:W-:Y:S01]  /*2620*/  FFMA R45, R68, UR10, -R88.reuse ;  /* 0x0000000a442d7c23 */ /* 0x100fe20008000858 */
[--C-:B------:R-:W-:Y:S01]  /*2630*/  FFMA R76, R76, UR10, -R88.reuse ;  /* 0x0000000a4c4c7c23 */ /* 0x100fe20008000858 */
[----:B------:R-:W3:Y:S01]  /*2640*/  MUFU.EX2 R10, R10 ;  /* 0x0000000a000a7308 */ /* 0x000ee20000000800 */
[----:B-1----:R-:W-:Y:S01]  /*2650*/  @!P6 FMUL R11, R11, R11 ;  /* 0x0000000b0b0be220 */ /* 0x002fe20000400000 */
[----:B------:R-:W-:Y:S01]  /*2660*/  FMNMX R3, R63, R0, !PT ;  /* 0x000000003f037209 */ /* 0x000fe20007800000 */
[--C-:B------:R-:W-:Y:S01]  /*2670*/  FFMA R81, R81, UR10, -R88.reuse ;  /* 0x0000000a51517c23 */ /* 0x100fe20008000858 */
[----:B------:R-:W-:Y:S01]  /*2680*/  FSETP.GEU.AND P6, PT, R21, -126, PT ;  /* 0xc2fc00001500780b */ /* 0x000fe20003fce000 */
[----:B------:R-:W-:Y:S01]  /*2690*/  @!P4 FMUL R15, R15, 0.5 ;  /* 0x3f0000000f0fc820 */ /* 0x000fe20000400000 */
[----:B------:R-:W-:Y:S01]  /*26a0*/  FMNMX R0, R66, R3, !PT ;  /* 0x0000000342007209 */ /* 0x000fe20007800000 */
[--C-:B------:R-:W-:Y:S01]  /*26b0*/  FFMA R77, R77, UR10, -R88.reuse ;  /* 0x0000000a4d4d7c23 */ /* 0x100fe20008000858 */
[----:B------:R-:W1:Y:S01]  /*26c0*/  MUFU.EX2 R28, R28 ;  /* 0x0000001c001c7308 */ /* 0x000e620000000800 */
[----:B--2---:R-:W-:Y:S01]  /*26d0*/  @!P2 FMUL R7, R7, R7 ;  /* 0x000000070707a220 */ /* 0x004fe20000400000 */
[----:B------:R-:W-:Y:S01]  /*26e0*/  FSETP.GEU.AND P2, PT, R13, -126, PT ;  /* 0xc2fc00000d00780b */ /* 0x000fe20003f4e000 */
[--C-:B------:R-:W-:Y:S01]  /*26f0*/  FFMA R73, R73, UR10, -R88.reuse ;  /* 0x0000000a49497c23 */ /* 0x100fe20008000858 */
[----:B------:R-:W-:Y:S01]  /*2700*/  FMNMX R3, R67, R0, !PT ;  /* 0x0000000043037209 */ /* 0x000fe20007800000 */
[--C-:B------:R-:W-:Y:S01]  /*2710*/  FFMA R80, R80, UR10, -R88.reuse ;  /* 0x0000000a50507c23 */ /* 0x100fe20008000858 */
[--C-:B------:R-:W-:Y:S01]  /*2720*/  FFMA R84, R84, UR10, -R88.reuse ;  /* 0x0000000a54547c23 */ /* 0x100fe20008000858 */
[----:B------:R-:W-:Y:S01]  /*2730*/  FFMA R85, R85, UR10, -R88 ;  /* 0x0000000a55557c23 */ /* 0x000fe20008000858 */
[----:B------:R-:W2:Y:S01]  /*2740*/  MUFU.EX2 R32, R32 ;  /* 0x0000002000207308 */ /* 0x000ea20000000800 */
[----:B---3--:R-:W-:Y:S01]  /*2750*/  @!P1 FMUL R10, R10, R10 ;  /* 0x0000000a0a0a9220 */ /* 0x008fe20000400000 */
[----:B------:R-:W-:Y:S01]  /*2760*/  FSETP.GEU.AND P1, PT, R36, -126, PT ;  /* 0xc2fc00002400780b */ /* 0x000fe20003f2e000 */
[----:B------:R-:W-:Y:S01]  /*2770*/  @!P6 FMUL R21, R21, 0.5 ;  /* 0x3f0000001515e820 */ /* 0x000fe20000400000 */
[----:B------:R-:W-:-:S03]  /*2780*/  FMNMX R0, R70, R3, !PT ;  /* 0x0000000346007209 */ /* 0x000fc60007800000 */
[----:B------:R-:W-:Y:S01]  /*2790*/  @!P2 FMUL R13, R13, 0.5 ;  /* 0x3f0000000d0da820 */ /* 0x000fe20000400000 */
[----:B------:R-:W3:Y:S01]  /*27a0*/  MUFU.EX2 R15, R15 ;  /* 0x0000000f000f7308 */ /* 0x000ee20000000800 */
[----:B------:R-:W-:Y:S01]  /*27b0*/  FMNMX R3, R71, R0, !PT ;  /* 0x0000000047037209 */ /* 0x000fe20007800000 */
[----:B-1----:R-:W-:Y:S01]  /*27c0*/  @!P5 FMUL R28, R28, R28 ;  /* 0x0000001c1c1cd220 */ /* 0x002fe20000400000 */
[----:B------:R-:W-:Y:S02]  /*27d0*/  FSETP.GEU.AND P5, PT, R12, -126, PT ;  /* 0xc2fc00000c00780b */ /* 0x000fe40003fae000 */
[----:B------:R-:W-:Y:S02]  /*27e0*/  FMNMX R0, R74, R3, !PT ;  /* 0x000000034a007209 */ /* 0x000fe40007800000 */
[----:B------:R-:W-:Y:S01]  /*27f0*/  @!P1 FMUL R36, R36, 0.5 ;  /* 0x3f00000024249820 */ /* 0x000fe20000400000 */
[----:B------:R-:W1:Y:S01]  /*2800*/  MUFU.EX2 R21, R21 ;  /* 0x0000001500157308 */ /* 0x000e620000000800 */
[----:B--2---:R-:W-:Y:S01]  /*2810*/  @!P3 FMUL R32, R32, R32 ;  /* 0x000000202020b220 */ /* 0x004fe20000400000 */
[----:B------:R-:W-:-:S02]  /*2820*/  FSETP.GEU.AND P3, PT, R14, -126, PT ;  /* 0xc2fc00000e00780b */ /* 0x000fc40003f6e000 */
[----:B------:R-:W-:-:S04]  /*2830*/  FMNMX R3, R75, R0, !PT ;  /* 0x000000004b037209 */ /* 0x000fc80007800000 */
[----:B------:R-:W2:Y:S01]  /*2840*/  MUFU.EX2 R36, R36 ;  /* 0x0000002400247308 */ /* 0x000ea20000000800 */
[----:B------:R-:W-:Y:S01]  /*2850*/  FMNMX R0, R78, R3, !PT ;  /* 0x000000034e007209 */ /* 0x000fe20007800000 */
[----:B---3--:R-:W-:Y:S01]  /*2860*/  @!P4 FMUL R15, R15, R15 ;  /* 0x0000000f0f0fc220 */ /* 0x008fe20000400000 */
[----:B------:R-:W-:Y:S01]  /*2870*/  FSETP.GEU.AND P4, PT, R29, -126, PT ;  /* 0xc2fc00001d00780b */ /* 0x000fe20003f8e000 */
[----:B------:R-:W-:Y:S01]  /*2880*/  @!P5 FMUL R12, R12, 0.5 ;  /* 0x3f0000000c0cd820 */ /* 0x000fe20000400000 */
[----:B------:R-:W-:Y:S02]  /*2890*/  FMNMX R3, R79, R0, !PT ;  /* 0x000000004f037209 */ /* 0x000fe40007800000 */
[----:B------:R-:W-:Y:S01]  /*28a0*/  @!P3 FMUL R14, R14, 0.5 ;  /* 0x3f0000000e0eb820 */ /* 0x000fe20000400000 */
[----:B------:R-:W3:Y:S01]  /*28b0*/  MUFU.EX2 R13, R13 ;  /* 0x0000000d000d7308 */ /* 0x000ee20000000800 */
[----:B------:R-:W-:Y:S01]  /*28c0*/  FMNMX R0, R82, R3, !PT ;  /* 0x0000000352007209 */ /* 0x000fe20007800000 */
[----:B-1----:R-:W-:Y:S01]  /*28d0*/  @!P6 FMUL R21, R21, R21 ;  /* 0x000000151515e220 */ /* 0x002fe20000400000 */
[----:B------:R-:W-:-:S02]  /*28e0*/  FSETP.GEU.AND P6, PT, R40, -126, PT ;  /* 0xc2fc00002800780b */ /* 0x000fc40003fce000 */
[----:B------:R-:W-:-:S03]  /*28f0*/  FMNMX R3, R83, R0, !PT ;  /* 0x0000000053037209 */ /* 0x000fc60007800000 */
[----:B------:R-:W1:Y:S01]  /*2900*/  MUFU.EX2 R12, R12 ;  /* 0x0000000c000c7308 */ /* 0x000e620000000800 */
[----:B--2---:R-:W-:Y:S01]  /*2910*/  @!P1 FMUL R36, R36, R36 ;  /* 0x0000002424249220 */ /* 0x004fe20000400000 */
[----:B------:R-:W-:Y:S01]  /*2920*/  FSETP.GEU.AND P1, PT, R37, -126, PT ;  /* 0xc2fc00002500780b */ /* 0x000fe20003f2e000 */
[----:B------:R-:W-:Y:S01]  /*2930*/  @!P4 FMUL R29, R29, 0.5 ;  /* 0x3f0000001d1dc820 */ /* 0x000fe20000400000 */
[----:B------:R-:W-:-:S04]  /*2940*/  FMNMX R0, R86, R3, !PT ;  /* 0x0000000356007209 */ /* 0x000fc80007800000 */
[----:B------:R-:W2:Y:S01]  /*2950*/  MUFU.EX2 R14, R14 ;  /* 0x0000000e000e7308 */ /* 0x000ea20000000800 */
[----:B---3--:R-:W-:Y:S01]  /*2960*/  @!P2 FMUL R13, R13, R13 ;  /* 0x0000000d0d0da220 */ /* 0x008fe20000400000 */
[----:B------:R-:W-:Y:S01]  /*2970*/  FSETP.GEU.AND P2, PT, R25, -126, PT ;  /* 0xc2fc00001900780b */ /* 0x000fe20003f4e000 */
[----:B------:R-:W-:Y:S01]  /*2980*/  @!P6 FMUL R40, R40, 0.5 ;  /* 0x3f0000002828e820 */ /* 0x000fe20000400000 */
[----:B------:R-:W-:-:S03]  /*2990*/  FMNMX R0, R87, R0, !PT ;  /* 0x0000000057007209 */ /* 0x000fc60007800000 */
[----:B------:R-:W-:Y:S01]  /*29a0*/  @!P1 FMUL R37, R37, 0.5 ;  /* 0x3f00000025259820 */ /* 0x000fe20000400000 */
[----:B------:R-:W3:Y:S01]  /*29b0*/  MUFU.EX2 R29, R29 ;  /* 0x0000001d001d7308 */ /* 0x000ee20000000800 */
[----:B------:R-:W4:Y:S01]  /*29c0*/  SHFL.BFLY PT, R3, R0, 0x1, 0x1f ;  /* 0x0c201f0000037f89 */ /* 0x000f2200000e0000 */
[----:B-1----:R-:W-:Y:S01]  /*29d0*/  @!P5 FMUL R12, R12, R12 ;  /* 0x0000000c0c0cd220 */ /* 0x002fe20000400000 */
[----:B------:R-:W-:-:S04]  /*29e0*/  FSETP.GEU.AND P5, PT, R33, -126, PT ;  /* 0xc2fc00002100780b */ /* 0x000fc80003fae000 */
[----:B------:R-:W-:Y:S01]  /*29f0*/  @!P2 FMUL R25, R25, 0.5 ;  /* 0x3f0000001919a820 */ /* 0x000fe20000400000 */
[----:B------:R-:W1:Y:S01]  /*2a00*/  MUFU.EX2 R37, R37 ;  /* 0x0000002500257308 */ /* 0x000e620000000800 */
[----:B--2---:R-:W-:Y:S01]  /*2a10*/  @!P3 FMUL R14, R14, R14 ;  /* 0x0000000e0e0eb220 */ /* 0x004fe20000400000 */
[----:B------:R-:W-:-:S06]  /*2a20*/  FSETP.GEU.AND P3, PT, R41, -126, PT ;  /* 0xc2fc00002900780b */ /* 0x000fcc0003f6e000 */
[----:B------:R-:W2:Y:S01]  /*2a30*/  MUFU.EX2 R40, R40 ;  /* 0x0000002800287308 */ /* 0x000ea20000000800 */
[----:B---3--:R-:W-:Y:S01]  /*2a40*/  @!P4 FMUL R29, R29, R29 ;  /* 0x0000001d1d1dc220 */ /* 0x008fe20000400000 */
[----:B------:R-:W-:Y:S01]  /*2a50*/  FSETP.GEU.AND P4, PT, R44, -126, PT ;  /* 0xc2fc00002c00780b */ /* 0x000fe20003f8e000 */
[----:B------:R-:W-:-:S04]  /*2a60*/  @!P5 FMUL R33, R33, 0.5 ;  /* 0x3f0000002121d820 */ /* 0x000fc80000400000 */
[----:B------:R-:W-:Y:S01]  /*2a70*/  @!P3 FMUL R41, R41, 0.5 ;  /* 0x3f0000002929b820 */ /* 0x000fe20000400000 */
[----:B------:R-:W3:Y:S01]  /*2a80*/  MUFU.EX2 R25, R25 ;  /* 0x0000001900197308 */ /* 0x000ee20000000800 */
[----:B-1----:R-:W-:Y:S01]  /*2a90*/  @!P1 FMUL R37, R37, R37 ;  /* 0x0000002525259220 */ /* 0x002fe20000400000 */
[----:B------:R-:W-:Y:S02]  /*2aa0*/  FSETP.GEU.AND P1, PT, R72, -126, PT ;  /* 0xc2fc00004800780b */ /* 0x000fe40003f2e000 */
[----:B----4-:R-:W-:-:S03]  /*2ab0*/  FMNMX R3, R0, R3, !PT ;  /* 0x0000000300037209 */ /* 0x010fc60007800000 */
[----:B------:R-:W-:Y:S01]  /*2ac0*/  @!P4 FMUL R44, R44, 0.5 ;  /* 0x3f0000002c2cc820 */ /* 0x000fe20000400000 */
[----:B------:R-:W1:Y:S01]  /*2ad0*/  MUFU.EX2 R33, R33 ;  /* 0x0000002100217308 */ /* 0x000e620000000800 */
[----:B--2---:R-:W-:Y:S01]  /*2ae0*/  @!P6 FMUL R40, R40, R40 ;  /* 0x000000282828e220 */ /* 0x004fe20000400000 */
[----:B------:R-:W-:Y:S01]  /*2af0*/  FSETP.GEU.AND P6, PT, R69, -126, PT ;  /* 0xc2fc00004500780b */ /* 0x000fe20003fce000 */
[----:B------:R-:W2:Y:S04]  /*2b00*/  SHFL.BFLY PT, R6, R3, 0x2, 0x1f ;  /* 0x0c401f0003067f89 */ /* 0x000ea800000e0000 */
[----:B------:R-:W-:Y:S01]  /*2b10*/  @!P1 FMUL R72, R72, 0.5 ;  /* 0x3f00000048489820 */ /* 0x000fe20000400000 */
[----:B------:R-:W4:Y:S01]  /*2b20*/  MUFU.EX2 R41, R41 ;  /* 0x0000002900297308 */ /* 0x000f220000000800 */
[----:B---3--:R-:W-:Y:S01]  /*2b30*/  @!P2 FMUL R25, R25, R25 ;  /* 0x000000191919a220 */ /* 0x008fe20000400000 */
[----:B------:R-:W-:-:S05]  /*2b40*/  FSETP.GEU.AND P2, PT, R20, -126, PT ;  /* 0xc2fc00001400780b */ /* 0x000fca0003f4e000 */
[----:B------:R-:W-:Y:S01]  /*2b50*/  @!P6 FMUL R69, R69, 0.5 ;  /* 0x3f0000004545e820 */ /* 0x000fe20000400000 */
[----:B------:R-:W3:Y:S01]  /*2b60*/  MUFU.EX2 R49, R72 ;  /* 0x0000004800317308 */ /* 0x000ee20000000800 */
[----:B-1----:R-:W-:Y:S01]  /*2b70*/  @!P5 FMUL R33, R33, R33 ;  /* 0x000000212121d220 */ /* 0x002fe20000400000 */
[----:B------:R-:W-:-:S05]  /*2b80*/  FSETP.GEU.AND P5, PT, R45, -126, PT ;  /* 0xc2fc00002d00780b */ /* 0x000fca0003fae000 */
[----:B------:R-:W-:Y:S01]  /*2b90*/  @!P2 FMUL R20, R20, 0.5 ;  /* 0x3f0000001414a820 */ /* 0x000fe20000400000 */
[----:B------:R-:W1:Y:S01]  /*2ba0*/  MUFU.EX2 R44, R44 ;  /* 0x0000002c002c7308 */ /* 0x000e620000000800 */
[----:B----4-:R-:W-:Y:S01]  /*2bb0*/  @!P3 FMUL R41, R41, R41 ;  /* 0x000000292929b220 */ /* 0x010fe20000400000 */
[----:B------:R-:W-:Y:S02]  /*2bc0*/  FSETP.GEU.AND P3, PT, R76, -126, PT ;  /* 0xc2fc00004c00780b */ /* 0x000fe40003f6e000 */
[----:B--2---:R-:W-:-:S03]  /*2bd0*/  FMNMX R6, R3, R6, !PT ;  /* 0x0000000603067209 */ /* 0x004fc60007800000 */
[----:B------:R-:W-:Y:S01]  /*2be0*/  @!P5 FMUL R45, R45, 0.5 ;  /* 0x3f0000002d2dd820 */ /* 0x000fe20000400000 */
[----:B------:R-:W2:Y:S01]  /*2bf0*/  MUFU.EX2 R48, R69 ;  /* 0x0000004500307308 */ /* 0x000ea20000000800 */
        /* <DEDUP_REMOVED lines=8> */
[----:B--2---:R-:W-:Y:S01]  /*2c80*/  @!P6 FMUL R48, R48, R48 ;  /* 0x000000303030e220 */ /* 0x004fe20000400000 */
[----:B------:R-:W-:-:S04]  /*2c90*/  FSETP.NEU.AND P6, PT, R6, -INF , PT ;  /* 0xff8000000600780b */ /* 0x000fc80003fcd000 */
[----:B------:R-:W-:Y:S01]  /*2ca0*/  FSEL R0, R6, RZ, P6 ;  /* 0x000000ff06007208 */ /* 0x000fe20003000000 */
[----:B------:R-:W-:Y:S01]  /*2cb0*/  @!P4 FMUL R77, R77, 0.5 ;  /* 0x3f0000004d4dc820 */ /* 0x000fe20000400000 */
[----:B------:R-:W2:Y:S01]  /*2cc0*/  MUFU.EX2 R60, R81 ;  /* 0x00000051003c7308 */ /* 0x000ea20000000800 */
[----:B---3--:R-:W-:Y:S01]  /*2cd0*/  @!P2 FMUL R20, R20, R20 ;  /* 0x000000141414a220 */ /* 0x008fe20000400000 */
[----:B------:R-:W-:Y:S01]  /*2ce0*/  FSETP.GEU.AND P2, PT, R73, -126, PT ;  /* 0xc2fc00004900780b */ /* 0x000fe20003f4e000 */
[----:B------:R-:W-:Y:S01]  /*2cf0*/  FMUL R0, R0, UR10 ;  /* 0x0000000a00007c20 */ /* 0x000fe20008400000 */
[----:B------:R-:W-:-:S03]  /*2d00*/  FSETP.GEU.AND P6, PT, R84, -126, PT ;  /* 0xc2fc00005400780b */ /* 0x000fc60003fce000 */
[--C-:B------:R-:W-:Y:S01]  /*2d10*/  FFMA R26, R26, UR10, -R0.reuse ;  /* 0x0000000a1a1a7c23 */ /* 0x100fe20008000800 */
[----:B------:R-:W3:Y:S01]  /*2d20*/  MUFU.EX2 R45, R45 ;  /* 0x0000002d002d7308 */ /* 0x000ee20000000800 */
[--C-:B------:R-:W-:Y:S01]  /*2d30*/  FFMA R61, R31, UR10, -R0.reuse ;  /* 0x0000000a1f3d7c23 */ /* 0x100fe20008000800 */
[----:B-1----:R-:W-:Y:S01]  /*2d40*/  @!P3 FMUL R53, R53, R53 ;  /* 0x000000353535b220 */ /* 0x002fe20000400000 */
[--C-:B------:R-:W-:Y:S01]  /*2d50*/  FFMA R3, R27, UR10, -R0.reuse ;  /* 0x0000000a1b037c23 */ /* 0x100fe20008000800 */
[----:B------:R-:W-:Y:S01]  /*2d60*/  FSETP.GEU.AND P3, PT, R26, -126, PT ;  /* 0xc2fc00001a00780b */ /* 0x000fe20003f6e000 */
[--C-:B------:R-:W-:Y:S01]  /*2d70*/  FFMA R38, R38, UR10, -R0.reuse ;  /* 0x0000000a26267c23 */ /* 0x100fe20008000800 */
[--C-:B------:R-:W-:Y:S01]  /*2d80*/  FFMA R30, R30, UR10, -R0.reuse ;  /* 0x0000000a1e1e7c23 */ /* 0x100fe20008000800 */
[----:B------:R-:W-:Y:S01]  /*2d90*/  @!P2 FMUL R73, R73, 0.5 ;  /* 0x3f0000004949a820 */ /* 0x000fe20000400000 */
[----:B------:R-:W1:Y:S01]  /*2da0*/  MUFU.EX2 R56, R77 ;  /* 0x0000004d00387308 */ /* 0x000e620000000800 */
[----:B--2---:R-:W-:Y:S01]  /*2db0*/  @!P1 FMUL R60, R60, R60 ;  /* 0x0000003c3c3c9220 */ /* 0x004fe20000400000 */
[----:B------:R-:W-:Y:S01]  /*2dc0*/  FSETP.GEU.AND P1, PT, R61, -126, PT ;  /* 0xc2fc00003d00780b */ /* 0x000fe20003f2e000 */
[----:B------:R-:W-:Y:S01]  /*2dd0*/  @!P6 FMUL R84, R84, 0.5 ;  /* 0x3f0000005454e820 */ /* 0x000fe20000400000 */
[--C-:B------:R-:W-:Y:S01]  /*2de0*/  FFMA R34, R34, UR10, -R0.reuse ;  /* 0x0000000a22227c23 */ /* 0x100fe20008000800 */
[--C-:B------:R-:W-:Y:S01]  /*2df0*/  FFMA R65, R35, UR10, -R0.reuse ;  /* 0x0000000a23417c23 */ /* 0x100fe20008000800 */
[--C-:B------:R-:W-:Y:S01]  /*2e00*/  FFMA R50, R50, UR10, -R0.reuse ;  /* 0x0000000a32327c23 */ /* 0x100fe20008000800 */
[--C-:B------:R-:W-:Y:S01]  /*2e10*/  FFMA R42, R42, UR10, -R0.reuse ;  /* 0x0000000a2a2a7c23 */ /* 0x100fe20008000800 */
[----:B------:R-:W2:Y:S01]  /*2e20*/  MUFU.EX2 R52, R73 ;  /* 0x0000004900347308 */ /* 0x000ea20000000800 */
[----:B---3--:R-:W-:Y:S01]  /*2e30*/  @!P5 FMUL R45, R45, R45 ;  /* 0x0000002d2d2dd220 */ /* 0x008fe20000400000 */
[----:B------:R-:W-:Y:S01]  /*2e40*/  FSETP.GEU.AND P5, PT, R80, -126, PT ;  /* 0xc2fc00005000780b */ /* 0x000fe20003fae000 */
[----:B------:R-:W-:Y:S01]  /*2e50*/  @!P3 FMUL R26, R26, 0.5 ;  /* 0x3f0000001a1ab820 */ /* 0x000fe20000400000 */
[--C-:B------:R-:W-:Y:S01]  /*2e60*/  FFMA R46, R46, UR10, -R0.reuse ;  /* 0x0000000a2e2e7c23 */ /* 0x100fe20008000800 */
[--C-:B------:R-:W-:Y:S01]  /*2e70*/  FFMA R67, R67, UR10, -R0.reuse ;  /* 0x0000000a43437c23 */ /* 0x100fe20008000800 */
[--C-:B------:R-:W-:Y:S01]  /*2e80*/  FFMA R54, R54, UR10, -R0.reuse ;  /* 0x0000000a36367c23 */ /* 0x100fe20008000800 */
[----:B------:R-:W-:Y:S01]  /*2e90*/  @!P1 FMUL R61, R61, 0.5 ;  /* 0x3f0000003d3d9820 */ /* 0x000fe20000400000 */
[----:B------:R3:W4:Y:S01]  /*2ea0*/  MUFU.EX2 R31, R26 ;  /* 0x0000001a001f7308 */ /* 0x0007220000000800 */
[----:B-1----:R-:W-:Y:S01]  /*2eb0*/  @!P4 FMUL R56, R56, R56 ;  /* 0x000000383838c220 */ /* 0x002fe20000400000 */
[----:B------:R-:W-:Y:S01]  /*2ec0*/  FSETP.GEU.AND P4, PT, R3, -126, PT ;  /* 0xc2fc00000300780b */ /* 0x000fe20003f8e000 */
[--C-:B------:R-:W-:Y:S01]  /*2ed0*/  FFMA R63, R63, UR10, -R0.reuse ;  /* 0x0000000a3f3f7c23 */ /* 0x100fe20008000800 */
[--C-:B------:R-:W-:Y:S01]  /*2ee0*/  FFMA R75, R75, UR10, -R0.reuse ;  /* 0x0000000a4b4b7c23 */ /* 0x100fe20008000800 */
[--C-:B------:R-:W-:Y:S01]  /*2ef0*/  FFMA R83, R83, UR10, -R0.reuse ;  /* 0x0000000a53537c23 */ /* 0x100fe20008000800 */
[--C-:B------:R-:W-:Y:S01]  /*2f00*/  FFMA R71, R71, UR10, -R0.reuse ;  /* 0x0000000a47477c23 */ /* 0x100fe20008000800 */
[----:B------:R-:W-:Y:S01]  /*2f10*/  @!P5 FMUL R80, R80, 0.5 ;  /* 0x3f0000005050d820 */ /* 0x000fe20000400000 */
[----:B------:R-:W1:Y:S01]  /*2f20*/  MUFU.EX2 R72, R61 ;  /* 0x0000003d00487308 */ /* 0x000e620000000800 */
[----:B--2---:R-:W-:Y:S01]  /*2f30*/  @!P2 FMUL R52, R52, R52 ;  /* 0x000000343434a220 */ /* 0x004fe20000400000 */
[----:B------:R-:W-:Y:S01]  /*2f40*/  FSETP.GEU.AND P2, PT, R85, -126, PT ;  /* 0xc2fc00005500780b */ /* 0x000fe20003f4e000 */
[--C-:B---3--:R-:W-:Y:S01]  /*2f50*/  FFMA R26, R43, UR10, -R0.reuse ;  /* 0x0000000a2b1a7c23 */ /* 0x108fe20008000800 */
[--C-:B------:R-:W-:Y:S01]  /*2f60*/  FFMA R79, R79, UR10, -R0.reuse ;  /* 0x0000000a4f4f7c23 */ /* 0x100fe20008000800 */
[--C-:B------:R-:W-:Y:S01]  /*2f70*/  FFMA R78, R78, UR10, -R0.reuse ;  /* 0x0000000a4e4e7c23 */ /* 0x100fe20008000800 */
[----:B------:R-:W-:Y:S01]  /*2f80*/  FFMA R86, R86, UR10, -R0 ;  /* 0x0000000a56567c23 */ /* 0x000fe20008000800 */
[----:B------:R-:W-:Y:S01]  /*2f90*/  @!P4 FMUL R3, R3, 0.5 ;  /* 0x3f0000000303c820 */ /* 0x000fe20000400000 */
[----:B------:R-:W2:Y:S01]  /*2fa0*/  MUFU.EX2 R57, R80 ;  /* 0x0000005000397308 */ /* 0x000ea20000000800 */
[----:B----4-:R-:W-:Y:S01]  /*2fb0*/  @!P3 FMUL R31, R31, R31 ;  /* 0x0000001f1f1fb220 */ /* 0x010fe20000400000 */
[----:B------:R-:W-:Y:S01]  /*2fc0*/  FSETP.GEU.AND P3, PT, R38, -126, PT ;  /* 0xc2fc00002600780b */ /* 0x000fe20003f6e000 */
[----:B------:R-:W-:-:S04]  /*2fd0*/  FADD R69, R25, R60 ;  /* 0x0000003c19457221 */ /* 0x000fc80000000000 */
[----:B------:R-:W-:Y:S01]  /*2fe0*/  @!P2 FMUL R85, R85, 0.5 ;  /* 0x3f0000005555a820 */ /* 0x000fe20000400000 */
[----:B------:R3:W4:Y:S01]  /*2ff0*/  MUFU.EX2 R68, R3 ;  /* 0x0000000300447308 */ /* 0x0007220000000800 */
[----:B-1----:R-:W-:Y:S01]  /*3000*/  @!P1 FMUL R72, R72, R72 ;  /* 0x0000004848489220 */ /* 0x002fe20000400000 */
[----:B------:R-:W-:-:S05]  /*3010*/  FSETP.GEU.AND P1, PT, R26, -126, PT ;  /* 0xc2fc00001a00780b */ /* 0x000fca0003f2e000 */
[----:B------:R-:W-:Y:S01]  /*3020*/  @!P3 FMUL R38, R38, 0.5 ;  /* 0x3f0000002626b820 */ /* 0x000fe20000400000 */
[----:B------:R-:W1:Y:S01]  /*3030*/  MUFU.EX2 R27, R84 ;  /* 0x00000054001b7308 */ /* 0x000e620000000800 */
[----:B--2---:R-:W-:Y:S01]  /*3040*/  @!P5 FMUL R57, R57, R57 ;  /* 0x000000393939d220 */ /* 0x004fe20000400000 */
[----:B------:R-:W-:Y:S01]  /*3050*/  FSETP.GEU.AND P5, PT, R30, -126, PT ;  /* 0xc2fc00001e00780b */ /* 0x000fe20003fae000 */
[----:B---3--:R-:W-:-:S04]  /*3060*/  FFMA R3, R39, UR10, -R0 ;  /* 0x0000000a27037c23 */ /* 0x008fc80008000800 */
[----:B------:R-:W-:Y:S01]  /*3070*/  @!P1 FMUL R26, R26, 0.5 ;  /* 0x3f0000001a1a9820 */ /* 0x000fe20000400000 */
[----:B------:R-:W2:Y:S01]  /*3080*/  MUFU.EX2 R64, R85 ;  /* 0x0000005500407308 */ /* 0x000ea20000000800 */
[----:B----4-:R-:W-:Y:S01]  /*3090*/  @!P4 FMUL R68, R68, R68 ;  /* 0x000000444444c220 */ /* 0x010fe20000400000 */
[----:B------:R-:W-:-:S05]  /*30a0*/  FSETP.GEU.AND P4, PT, R3, -126, PT ;  /* 0xc2fc00000300780b */ /* 0x000fca0003f8e000 */
[----:B------:R-:W-:Y:S01]  /*30b0*/  @!P5 FMUL R30, R30, 0.5 ;  /* 0x3f0000001e1ed820 */ /* 0x000fe20000400000 */
[----:B------:R3:W4:Y:S01]  /*30c0*/  MUFU.EX2 R43, R38 ;  /* 0x00000026002b7308 */ /* 0x0007220000000800 */
[----:B-1----:R-:W-:Y:S01]  /*30d0*/  @!P6 FMUL R27, R27, R27 ;  /* 0x0000001b1b1be220 */ /* 0x002fe20000400000 */
[----:B------:R-:W-:-:S05]  /*30e0*/  FSETP.GEU.AND P6, PT, R34, -126, PT ;  /* 0xc2fc00002200780b */ /* 0x000fca0003fce000 */
[----:B------:R-:W-:Y:S01]  /*30f0*/  @!P4 FMUL R3, R3, 0.5 ;  /* 0x3f0000000303c820 */ /* 0x000fe20000400000 */
[----:B------:R1:W5:Y:S01]  /*3100*/  MUFU.EX2 R84, R26 ;  /* 0x0000001a00547308 */ /* 0x0003620000000800 */
[----:B--2---:R-:W-:Y:S01]  /*3110*/  @!P2 FMUL R64, R64, R64 ;  /* 0x000000404040a220 */ /* 0x004fe20000400000 */
[----:B------:R-:W-:Y:S01]  /*3120*/  FSETP.GEU.AND P2, PT, R65, -126, PT ;  /* 0xc2fc00004100780b */ /* 0x000fe20003f4e000 */
[----:B---3--:R-:W-:-:S04]  /*3130*/  FFMA R38, R62, UR10, -R0 ;  /* 0x0000000a3e267c23 */ /* 0x008fc80008000800 */
[----:B------:R-:W-:Y:S01]  /*3140*/  @!P6 FMUL R34, R34, 0.5 ;  /* 0x3f0000002222e820 */ /* 0x000fe20000400000 */
[----:B------:R2:W3:Y:S01]  /*3150*/  MUFU.EX2 R35, R30 ;  /* 0x0000001e00237308 */ /* 0x0004e20000000800 */
[----:B-1----:R-:W-:Y:S01]  /*3160*/  FFMA R26, R55, UR10, -R0 ;  /* 0x0000000a371a7c23 */ /* 0x002fe20008000800 */
[----:B----4-:R-:W-:Y:S01]  /*3170*/  @!P3 FMUL R43, R43, R43 ;  /* 0x0000002b2b2bb220 */ /* 0x010fe20000400000 */
[----:B------:R-:W-:-:S04]  /*3180*/  FSETP.GEU.AND P3, PT, R50, -126, PT ;  /* 0xc2fc00003200780b */ /* 0x000fc80003f6e000 */
[----:B------:R-:W-:Y:S01]  /*3190*/  @!P2 FMUL R65, R65, 0.5 ;  /* 0x3f0000004141a820 */ /* 0x000fe20000400000 */
[----:B------:R1:W4:Y:S01]  /*31a0*/  MUFU.EX2 R80, R3 ;  /* 0x0000000300507308 */ /* 0x0003220000000800 */
[----:B-----5:R-:W-:Y:S01]  /*31b0*/  @!P1 FMUL R84, R84, R84 ;  /* 0x0000005454549220 */ /* 0x020fe20000400000 */
[----:B------:R-:W-:Y:S01]  /*31c0*/  FSETP.GEU.AND P1, PT, R26, -126, PT ;  /* 0xc2fc00001a00780b */ /* 0x000fe20003f2e000 */
[----:B--2---:R-:W-:-:S05]  /*31d0*/  FFMA R30, R47, UR10, -R0 ;  /* 0x0000000a2f1e7c23 */ /* 0x004fca0008000800 */
[----:B------:R2:W5:Y:S01]  /*31e0*/  MUFU.EX2 R39, R34 ;  /* 0x0000002200277308 */ /* 0x0005620000000800 */
[----:B---3--:R-:W-:Y:S01]  /*31f0*/  @!P5 FMUL R35, R35, R35 ;  /* 0x000000232323d220 */ /* 0x008fe20000400000 */
[----:B------:R-:W-:Y:S01]  /*3200*/  FSETP.GEU.AND P5, PT, R42, -126, PT ;  /* 0xc2fc00002a00780b */ /* 0x000fe20003fae000 */
[----:B-1----:R-:W-:Y:S01]  /*3210*/  FFMA R3, R51, UR10, -R0 ;  /* 0x0000000a33037c23 */ /* 0x002fe20008000800 */
[----:B------:R-:W-:-:S03]  /*3220*/  @!P3 FMUL R50, R50, 0.5 ;  /* 0x3f0000003232b820 */ /* 0x000fc60000400000 */
[----:B------:R-:W-:Y:S01]  /*3230*/  @!P1 FMUL R26, R26, 0.5 ;  /* 0x3f0000001a1a9820 */ /* 0x000fe20000400000 */
[----:B------:R1:W3:Y:S01]  /*3240*/  MUFU.EX2 R76, R65 ;  /* 0x00000041004c7308 */ /* 0x0002e20000000800 */
[----:B----4-:R-:W-:Y:S01]  /*3250*/  @!P4 FMUL R80, R80, R80 ;  /* 0x000000505050c220 */ /* 0x010fe20000400000 */
[----:B------:R-:W-:Y:S01]  /*3260*/  FSETP.GEU.AND P4, PT, R3, -126, PT ;  /* 0xc2fc00000300780b */ /* 0x000fe20003f8e000 */
[----:B--2---:R-:W-:-:S04]  /*3270*/  FFMA R34, R58, UR10, -R0 ;  /* 0x0000000a3a227c23 */ /* 0x004fc80008000800 */
[----:B------:R-:W-:Y:S01]  /*3280*/  @!P5 FMUL R42, R42, 0.5 ;  /* 0x3f0000002a2ad820 */ /* 0x000fe20000400000 */
[----:B------:R-:W2:Y:S01]  /*3290*/  MUFU.EX2 R55, R50 ;  /* 0x0000003200377308 */ /* 0x000ea20000000800 */
[----:B-----5:R-:W-:Y:S01]  /*32a0*/  @!P6 FMUL R39, R39, R39 ;  /* 0x000000272727e220 */ /* 0x020fe20000400000 */
[----:B------:R-:W-:Y:S01]  /*32b0*/  FSETP.GEU.AND P6, PT, R46, -126, PT ;  /* 0xc2fc00002e00780b */ /* 0x000fe20003fce000 */
[----:B-1----:R-:W-:Y:S01]  /*32c0*/  FADD R65, R36, R57 ;  /* 0x0000003924417221 */ /* 0x002fe20000000000 */
[----:B------:R-:W-:Y:S02]  /*32d0*/  F2FP.BF16.F32.PACK_AB R36, R25, R36 ;  /* 0x000000241924723e */ /* 0x000fe400000010ff */
[----:B------:R-:W-:Y:S01]  /*32e0*/  F2FP.BF16.F32.PACK_AB R25, R68, R31 ;  /* 0x0000001f4419723e */ /* 0x000fe200000010ff */
[----:B------:R-:W-:Y:S01]  /*32f0*/  @!P4 FMUL R3, R3, 0.5 ;  /* 0x3f0000000303c820 */ /* 0x000fe20000400000 */
[----:B------:R1:W4:Y:S01]  /*3300*/  MUFU.EX2 R62, R26 ;  /* 0x0000001a003e7308 */ /* 0x0003220000000800 */
[----:B---3--:R-:W-:Y:S01]  /*3310*/  @!P2 FMUL R76, R76, R76 ;  /* 0x0000004c4c4ca220 */ /* 0x008fe20000400000 */
[----:B------:R-:W-:-:S05]  /*3320*/  FSETP.GEU.AND P2, PT, R30, -126, PT ;  /* 0xc2fc00001e00780b */ /* 0x000fca0003f4e000 */
[----:B------:R-:W-:Y:S01]  /*3330*/  @!P6 FMUL R46, R46, 0.5 ;  /* 0x3f0000002e2ee820 */ /* 0x000fe20000400000 */
[----:B------:R-:W3:Y:S01]  /*3340*/  MUFU.EX2 R47, R42 ;  /* 0x0000002a002f7308 */ /* 0x000ee20000000800 */
[----:B--2---:R-:W-:Y:S01]  /*3350*/  @!P3 FMUL R55, R55, R55 ;  /* 0x000000373737b220 */ /* 0x004fe20000400000 */
[----:B------:R-:W-:Y:S01]  /*3360*/  FSETP.GEU.AND P3, PT, R38, -126, PT ;  /* 0xc2fc00002600780b */ /* 0x000fe20003f6e000 */
[----:B-1----:R-:W-:-:S04]  /*3370*/  FFMA R26, R70, UR10, -R0 ;  /* 0x0000000a461a7c23 */ /* 0x002fc80008000800 */
[----:B------:R-:W-:Y:S01]  /*3380*/  @!P2 FMUL R30, R30, 0.5 ;  /* 0x3f0000001e1ea820 */ /* 0x000fe20000400000 */
[----:B------:R1:W2:Y:S01]  /*3390*/  MUFU.EX2 R58, R3 ;  /* 0x00000003003a7308 */ /* 0x0002a20000000800 */
[----:B----4-:R-:W-:Y:S01]  /*33a0*/  @!P1 FMUL R62, R62, R62 ;  /* 0x0000003e3e3e9220 */ /* 0x010fe20000400000 */
[----:B------:R-:W-:-:S05]  /*33b0*/  FSETP.GEU.AND P1, PT, R67, -126, PT ;  /* 0xc2fc00004300780b */ /* 0x000fca0003f2e000 */
[----:B------:R-:W-:Y:S01]  /*33c0*/  @!P3 FMUL R38, R38, 0.5 ;  /* 0x3f0000002626b820 */ /* 0x000fe20000400000 */
[----:B------:R-:W4:Y:S01]  /*33d0*/  MUFU.EX2 R51, R46 ;  /* 0x0000002e00337308 */ /* 0x000f220000000800 */
[----:B---3--:R-:W-:Y:S01]  /*33e0*/  @!P5 FMUL R47, R47, R47 ;  /* 0x0000002f2f2fd220 */ /* 0x008fe20000400000 */
[----:B------:R-:W-:Y:S01]  /*33f0*/  FSETP.GEU.AND P5, PT, R54, -126, PT ;  /* 0xc2fc00003600780b */ /* 0x000fe20003fae000 */
[----:B-1----:R-:W-:-:S04]  /*3400*/  FFMA R3, R66, UR10, -R0 ;  /* 0x0000000a42037c23 */ /* 0x002fc80008000800 */
[----:B------:R-:W-:Y:S01]  /*3410*/  @!P1 FMUL R67, R67, 0.5 ;  /* 0x3f00000043439820 */ /* 0x000fe20000400000 */
[----:B------:R1:W3:Y:S01]  /*3420*/  MUFU.EX2 R88, R30 ;  /* 0x0000001e00587308 */ /* 0x0002e20000000800 */
[----:B--2---:R-:W-:Y:S01]  /*3430*/  @!P4 FMUL R58, R58, R58 ;  /* 0x0000003a3a3ac220 */ /* 0x004fe20000400000 */
[----:B------:R-:W-:-:S05]  /*3440*/  FSETP.GEU.AND P4, PT, R63, -126, PT ;  /* 0xc2fc00003f00780b */ /* 0x000fca0003f8e000 */
[----:B------:R-:W-:Y:S01]  /*3450*/  @!P5 FMUL R54, R54, 0.5 ;  /* 0x3f0000003636d820 */ /* 0x000fe20000400000 */
[----:B------:R-:W2:Y:S01]  /*3460*/  MUFU.EX2 R66, R38 ;  /* 0x0000002600427308 */ /* 0x000ea20000000800 */
[----:B----4-:R-:W-:Y:S01]  /*3470*/  @!P6 FMUL R51, R51, R51 ;  /* 0x000000333333e220 */ /* 0x010fe20000400000 */
[----:B------:R-:W-:Y:S01]  /*3480*/  FSETP.GEU.AND P6, PT, R34, -126, PT ;  /* 0xc2fc00002200780b */ /* 0x000fe20003fce000 */
[----:B-1----:R-:W-:-:S04]  /*3490*/  FFMA R30, R59, UR10, -R0 ;  /* 0x0000000a3b1e7c23 */ /* 0x002fc80008000800 */
[----:B------:R-:W-:Y:S01]  /*34a0*/  @!P4 FMUL R63, R63, 0.5 ;  /* 0x3f0000003f3fc820 */ /* 0x000fe20000400000 */
[----:B------:R-:W1:Y:S01]  /*34b0*/  MUFU.EX2 R59, R54 ;  /* 0x00000036003b7308 */ /* 0x000e620000000800 */
[----:B---3--:R-:W-:Y:S01]  /*34c0*/  @!P2 FMUL R88, R88, R88 ;  /* 0x000000585858a220 */ /* 0x008fe20000400000 */
[----:B------:R-:W-:-:S05]  /*34d0*/  FSETP.GEU.AND P2, PT, R30, -126, PT ;  /* 0xc2fc00001e00780b */ /* 0x000fca0003f4e000 */
[----:B------:R-:W-:Y:S01]  /*34e0*/  @!P6 FMUL R34, R34, 0.5 ;  /* 0x3f0000002222e820 */ /* 0x000fe20000400000 */
[----:B------:R-:W3:Y:S01]  /*34f0*/  MUFU.EX2 R67, R67 ;  /* 0x0000004300437308 */ /* 0x000ee20000000800 */
[----:B--2---:R-:W-:Y:S01]  /*3500*/  @!P3 FMUL R66, R66, R66 ;  /* 0x000000424242b220 */ /* 0x004fe20000400000 */
[----:B------:R-:W-:-:S05]  /*3510*/  FSETP.GEU.AND P3, PT, R75, -126, PT ;  /* 0xc2fc00004b00780b */ /* 0x000fca0003f6e000 */
[----:B------:R-:W-:Y:S01]  /*3520*/  @!P2 FMUL R30, R30, 0.5 ;  /* 0x3f0000001e1ea820 */ /* 0x000fe20000400000 */
[----:B------:R2:W4:Y:S01]  /*3530*/  MUFU.EX2 R90, R34 ;  /* 0x00000022005a7308 */ /* 0x0005220000000800 */
[----:B-1----:R-:W-:Y:S01]  /*3540*/  @!P5 FMUL R59, R59, R59 ;  /* 0x0000003b3b3bd220 */ /* 0x002fe20000400000 */
[----:B------:R-:W-:-:S05]  /*3550*/  FSETP.GEU.AND P5, PT, R3, -126, PT ;  /* 0xc2fc00000300780b */ /* 0x000fca0003fae000 */
[----:B------:R-:W-:Y:S01]  /*3560*/  @!P3 FMUL R75, R75, 0.5 ;  /* 0x3f0000004b4bb820 */ /* 0x000fe20000400000 */
[----:B------:R-:W1:Y:S01]  /*3570*/  MUFU.EX2 R63, R63 ;  /* 0x0000003f003f7308 */ /* 0x000e620000000800 */
[----:B---3--:R-:W-:Y:S01]  /*3580*/  @!P1 FMUL R67, R67, R67 ;  /* 0x0000004343439220 */ /* 0x008fe20000400000 */
[----:B------:R-:W-:Y:S01]  /*3590*/  FSETP.GEU.AND P1, PT, R83, -126, PT ;  /* 0xc2fc00005300780b */ /* 0x000fe20003f2e000 */
[----:B--2---:R-:W-:Y:S02]  /*35a0*/  FFMA R34, R74, UR10, -R0 ;  /* 0x0000000a4a227c23 */ /* 0x004fe40008000800 */
[----:B------:R-:W-:Y:S02]  /*35b0*/  FADD R54, R76, R67 ;  /* 0x000000434c367221 */ /* 0x000fe40000000000 */
[----:B------:R-:W-:Y:S01]  /*35c0*/  @!P5 FMUL R3, R3, 0.5 ;  /* 0x3f0000000303d820 */ /* 0x000fe20000400000 */
[----:B------:R2:W3:Y:S01]  /*35d0*/  MUFU.EX2 R61, R30 ;  /* 0x0000001e003d7308 */ /* 0x0004e20000000800 */
[----:B----4-:R-:W-:Y:S01]  /*35e0*/  @!P6 FMUL R90, R90, R90 ;  /* 0x0000005a5a5ae220 */ /* 0x010fe20000400000 */
[----:B------:R-:W-:-:S05]  /*35f0*/  FSETP.GEU.AND P6, PT, R34, -126, PT ;  /* 0xc2fc00002200780b */ /* 0x000fca0003fce000 */
[----:B------:R-:W-:Y:S01]  /*3600*/  @!P1 FMUL R83, R83, 0.5 ;  /* 0x3f00000053539820 */ /* 0x000fe20000400000 */
[----:B------:R4:W5:Y:S01]  /*3610*/  MUFU.EX2 R70, R3 ;  /* 0x0000000300467308 */ /* 0x0009620000000800 */
[--C-:B--2---:R-:W-:Y:S01]  /*3620*/  FFMA R30, R82, UR10, -R0.reuse ;  /* 0x0000000a521e7c23 */ /* 0x104fe20008000800 */
[----:B-1----:R-:W-:Y:S01]  /*3630*/  @!P4 FMUL R63, R63, R63 ;  /* 0x0000003f3f3fc220 */ /* 0x002fe20000400000 */
[----:B------:R-:W-:-:S03]  /*3640*/  FFMA R0, R87, UR10, -R0 ;  /* 0x0000000a57007c23 */ /* 0x000fc60008000800 */
[----:B------:R-:W-:Y:S01]  /*3650*/  FSETP.GEU.AND P4, PT, R30, -126, PT ;  /* 0xc2fc00001e00780b */ /* 0x000fe20003f8e000 */
[----:B------:R-:W-:Y:S01]  /*3660*/  @!P6 FMUL R34, R34, 0.5 ;  /* 0x3f0000002222e820 */ /* 0x000fe20000400000 */
[----:B------:R-:W1:Y:S01]  /*3670*/  MUFU.EX2 R75, R75 ;  /* 0x0000004b004b7308 */ /* 0x000e620000000800 */
[----:B---3--:R-:W-:Y:S01]  /*3680*/  @!P2 FMUL R61, R61, R61 ;  /* 0x0000003d3d3da220 */ /* 0x008fe20000400000 */
[----:B------:R-:W-:Y:S01]  /*3690*/  FSETP.GEU.AND P2, PT, R26, -126, PT ;  /* 0xc2fc00001a00780b */ /* 0x000fe20003f4e000 */
[----:B----4-:R-:W-:Y:S01]  /*36a0*/  FADD R3, R24, R33 ;  /* 0x0000002118037221 */ /* 0x010fe20000000000 */
[----:B------:R-:W-:-:S04]  /*36b0*/  F2FP.BF16.F32.PACK_AB R24, R7, R24 ;  /* 0x000000180718723e */ /* 0x000fc800000010ff */
[----:B------:R-:W2:Y:S01]  /*36c0*/  MUFU.EX2 R83, R83 ;  /* 0x0000005300537308 */ /* 0x000ea20000000800 */
[----:B-----5:R-:W-:Y:S01]  /*36d0*/  @!P5 FMUL R70, R70, R70 ;  /* 0x000000464646d220 */ /* 0x020fe20000400000 */
[----:B------:R-:W-:Y:S01]  /*36e0*/  FSETP.GEU.AND P5, PT, R71, -126, PT ;  /* 0xc2fc00004700780b */ /* 0x000fe20003fae000 */
[----:B------:R-:W-:Y:S02]  /*36f0*/  @!P4 FMUL R30, R30, 0.5 ;  /* 0x3f0000001e1ec820 */ /* 0x000fe40000400000 */
[----:B------:R-:W-:Y:S02]  /*3700*/  FADD R50, R39, R70 ;  /* 0x0000004627327221 */ /* 0x000fe40000000000 */
[----:B------:R-:W-:Y:S01]  /*3710*/  @!P2 FMUL R26, R26, 0.5 ;  /* 0x3f0000001a1aa820 */ /* 0x000fe20000400000 */
[----:B------:R3:W4:Y:S01]  /*3720*/  MUFU.EX2 R82, R34 ;  /* 0x0000002200527308 */ /* 0x0007220000000800 */
[----:B-1----:R-:W-:Y:S01]  /*3730*/  @!P3 FMUL R75, R75, R75 ;  /* 0x0000004b4b4bb220 */ /* 0x002fe20000400000 */
[----:B------:R-:W-:-:S03]  /*3740*/  FSETP.GEU.AND P3, PT, R79, -126, PT ;  /* 0xc2fc00004f00780b */ /* 0x000fc60003f6e000 */
[----:B------:R-:W-:Y:S02]  /*3750*/  FADD R85, R84, R75 ;  /* 0x0000004b54557221 */ /* 0x000fe40000000000 */
[----:B------:R-:W-:Y:S01]  /*3760*/  @!P5 FMUL R71, R71, 0.5 ;  /* 0x3f0000004747d820 */ /* 0x000fe20000400000 */
[----:B------:R1:W5:Y:S01]  /*3770*/  MUFU.EX2 R92, R30 ;  /* 0x0000001e005c7308 */ /* 0x0003620000000800 */
[----:B--2---:R-:W-:Y:S01]  /*3780*/  @!P1 FMUL R83, R83, R83 ;  /* 0x0000005353539220 */ /* 0x004fe20000400000 */
[----:B------:R-:W-:Y:S01]  /*3790*/  FSETP.GEU.AND P1, PT, R0, -126, PT ;  /* 0xc2fc00000000780b */ /* 0x000fe20003f2e000 */
[----:B---3--:R-:W-:Y:S02]  /*37a0*/  FADD R34, R15, R52 ;  /* 0x000000340f227221 */ /* 0x008fe40000000000 */
[----:B------:R-:W-:Y:S02]  /*37b0*/  FADD R89, R58, R83 ;  /* 0x000000533a597221 */ /* 0x000fe40000000000 */
[----:B------:R-:W-:Y:S01]  /*37c0*/  @!P3 FMUL R79, R79, 0.5 ;  /* 0x3f0000004f4fb820 */ /* 0x000fe20000400000 */
[----:B------:R2:W-:Y:S01]  /*37d0*/  MUFU.EX2 R74, R26 ;  /* 0x0000001a004a7308 */ /* 0x0005e20000000800 */
[----:B----4-:R-:W-:Y:S01]  /*37e0*/  @!P6 FMUL R82, R82, R82 ;  /* 0x000000525252e220 */ /* 0x010fe20000400000 */
[----:B------:R-:W-:Y:S01]  /*37f0*/  FSETP.GEU.AND P6, PT, R78, -126, PT ;  /* 0xc2fc00004e00780b */ /* 0x000fe20003fce000 */
[----:B-1----:R-:W-:Y:S01]  /*3800*/  FADD R30, R32, R49 ;  /* 0x00000031201e7221 */ /* 0x002fe20000000000 */
[----:B------:R-:W-:Y:S01]  /*3810*/  FADD R54, R54, R89 ;  /* 0x0000005936367221 */ /* 0x000fe20000000000 */
[----:B------:R-:W-:-:S02]  /*3820*/  F2FP.BF16.F32.PACK_AB R32, R15, R32 ;  /* 0x000000200f20723e */ /* 0x000fc400000010ff */
[----:B------:R-:W-:Y:S01]  /*3830*/  @!P1 FMUL R0, R0, 0.5 ;  /* 0x3f00000000009820 */ /* 0x000fe20000400000 */
[----:B------:R-:W1:Y:S01]  /*3840*/  MUFU.EX2 R71, R71 ;  /* 0x0000004700477308 */ /* 0x000e620000000800 */
[----:B--2---:R-:W-:Y:S01]  /*3850*/  FADD R26, R28, R41 ;  /* 0x000000291c1a7221 */ /* 0x004fe20000000000 */
[----:B-----5:R-:W-:Y:S01]  /*3860*/  @!P4 FMUL R92, R92, R92 ;  /* 0x0000005c5c5cc220 */ /* 0x020fe20000400000 */
[----:B------:R-:W-:Y:S01]  /*3870*/  FSETP.GEU.AND P4, PT, R86, -126, PT ;  /* 0xc2fc00005600780b */ /* 0x000fe20003f8e000 */
[----:B------:R-:W-:Y:S01]  /*3880*/  FADD R38, R3, R30 ;  /* 0x0000001e03267221 */ /* 0x000fe20000000000 */
[----:B------:R-:W-:Y:S01]  /*3890*/  FADD R73, R26, R65 ;  /* 0x000000411a497221 */ /* 0x000fe20000000000 */
[----:B------:R-:W-:Y:S01]  /*38a0*/  FADD R26, R8, R37 ;  /* 0x00000025081a7221 */ /* 0x000fe20000000000 */
[----:B------:R-:W-:Y:S01]  /*38b0*/  FADD R65, R12, R53 ;  /* 0x000000350c417221 */ /* 0x000fe20000000000 */
[----:B------:R-:W2:Y:S01]  /*38c0*/  MUFU.EX2 R79, R79 ;  /* 0x0000004f004f7308 */ /* 0x000ea20000000800 */
[----:B------:R-:W-:Y:S01]  /*38d0*/  @!P6 FMUL R78, R78, 0.5 ;  /* 0x3f0000004e4ee820 */ /* 0x000fe20000400000 */
[----:B------:R-:W-:Y:S01]  /*38e0*/  FADD R3, R7, R40 ;  /* 0x0000002807037221 */ /* 0x000fe20000000000 */
[----:B------:R-:W-:Y:S01]  /*38f0*/  FADD R46, R26, R65 ;  /* 0x000000411a2e7221 */ /* 0x000fe20000000000 */
[----:B------:R-:W-:Y:S01]  /*3900*/  FADD R65, R14, R27 ;  /* 0x0000001b0e417221 */ /* 0x000fe20000000000 */
[----:B------:R-:W-:Y:S01]  /*3910*/  FADD R26, R10, R45 ;  /* 0x0000002d0a1a7221 */ /* 0x000fe20000000000 */
[----:B------:R-:W-:Y:S01]  /*3920*/  FADD R30, R11, R44 ;  /* 0x0000002c0b1e7221 */ /* 0x000fe20000000000 */
[----:B------:R-:W-:Y:S01]  /*3930*/  FADD R42, R3, R34 ;  /* 0x00000022032a7221 */ /* 0x000fe20000000000 */
[----:B------:R-:W-:Y:S01]  /*3940*/  @!P4 FMUL R86, R86, 0.5 ;  /* 0x3f0000005656c820 */ /* 0x000fe20000400000 */
[----:B------:R-:W-:Y:S01]  /*3950*/  FADD R81, R26, R65 ;  /* 0x000000411a517221 */ /* 0x000fe20000000000 */
[----:B------:R-:W-:Y:S01]  /*3960*/  FADD R77, R30, R69 ;  /* 0x000000451e4d7221 */ /* 0x000fe20000000000 */
[----:B------:R-:W3:Y:S01]  /*3970*/  MUFU.EX2 R65, R0 ;  /* 0x0000000000417308 */ /* 0x000ee20000000800 */
[----:B------:R-:W-:Y:S01]  /*3980*/  FADD R3, R9, R20 ;  /* 0x0000001409037221 */ /* 0x000fe20000000000 */
[----:B------:R-:W-:Y:S01]  /*3990*/  FADD R34, R21, R56 ;  /* 0x0000003815227221 */ /* 0x000fe20000000000 */
[----:B------:R-:W-:Y:S01]  /*39a0*/  FADD R30, R13, R48 ;  /* 0x000000300d1e7221 */ /* 0x000fe20000000000 */
[----:B------:R-:W-:Y:S01]  /*39b0*/  FADD R69, R29, R64 ;  /* 0x000000401d457221 */ /* 0x000fe20000000000 */
[----:B------:R-:W-:Y:S01]  /*39c0*/  FADD R26, R31, R90 ;  /* 0x0000005a1f1a7221 */ /* 0x000fe20000000000 */
[----:B------:R-:W-:Y:S01]  /*39d0*/  FADD R3, R3, R34 ;  /* 0x0000002203037221 */ /* 0x000fe20000000000 */
[----:B------:R-:W-:Y:S01]  /*39e0*/  FADD R87, R55, R92 ;  /* 0x0000005c37577221 */ /* 0x000fe20000000000 */
[----:B------:R-:W4:Y:S01]  /*39f0*/  MUFU.EX2 R78, R78 ;  /* 0x0000004e004e7308 */ /* 0x000f220000000800 */
[----:B------:R-:W-:Y:S01]  /*3a00*/  FADD R30, R30, R69 ;  /* 0x000000451e1e7221 */ /* 0x000fe20000000000 */
[----:B------:R-:W-:Y:S01]  /*3a10*/  FADD R69, R47, R82 ;  /* 0x000000522f457221 */ /* 0x000fe20000000000 */
[----:B------:R-:W-:Y:S01]  /*3a20*/  FADD R34, R68, R61 ;  /* 0x0000003d44227221 */ /* 0x000fe20000000000 */
[----:B-1----:R-:W-:Y:S01]  /*3a30*/  @!P5 FMUL R71, R71, R71 ;  /* 0x000000474747d220 */ /* 0x002fe20000400000 */
[----:B--2---:R-:W-:Y:S01]  /*3a40*/  @!P3 FMUL R79, R79, R79 ;  /* 0x0000004f4f4fb220 */ /* 0x004fe20000400000 */
[----:B------:R-:W-:Y:S01]  /*3a50*/  FADD R91, R26, R69 ;  /* 0x000000451a5b7221 */ /* 0x000fe20000000000 */
[----:B------:R-:W-:Y:S01]  /*3a60*/  FADD R94, R50, R87 ;  /* 0x00000057325e7221 */ /* 0x000fe20000000000 */
[----:B------:R-:W1:Y:S01]  /*3a70*/  MUFU.EX2 R86, R86 ;  /* 0x0000005600567308 */ /* 0x000e620000000800 */
[----:B---3--:R-:W-:Y:S01]  /*3a80*/  @!P1 FMUL R65, R65, R65 ;  /* 0x0000004141419220 */ /* 0x008fe20000400000 */
[----:B------:R-:W-:Y:S01]  /*3a90*/  FADD R93, R34, R85 ;  /* 0x00000055225d7221 */ /* 0x000fe20000000000 */
[----:B------:R-:W-:Y:S01]  /*3aa0*/  FADD R26, R72, R63 ;  /* 0x0000003f481a7221 */ /* 0x000fe20000000000 */
[----:B------:R-:W-:Y:S01]  /*3ab0*/  FADD R85, R88, R79 ;  /* 0x0000004f58557221 */ /* 0x000fe20000000000 */
[----:B------:R-:W-:Y:S01]  /*3ac0*/  FADD R50, R80, R71 ;  /* 0x0000004750327221 */ /* 0x000fe20000000000 */
[----:B------:R-:W-:Y:S01]  /*3ad0*/  FADD R89, R62, R65 ;  /* 0x000000413e597221 */ /* 0x000fe20000000000 */
[----:B------:R-:W-:Y:S01]  /*3ae0*/  @!P2 FMUL R74, R74, R74 ;  /* 0x0000004a4a4aa220 */ /* 0x000fe20000400000 */
[----:B------:R-:W-:Y:S01]  /*3af0*/  FADD R26, R26, R85 ;  /* 0x000000551a1a7221 */ /* 0x000fe20000000000 */
[----:B----4-:R-:W-:Y:S01]  /*3b00*/  @!P6 FMUL R78, R78, R78 ;  /* 0x0000004e4e4ee220 */ /* 0x010fe20000400000 */
[----:B------:R-:W-:Y:S01]  /*3b10*/  FADD R89, R50, R89 ;  /* 0x0000005932597221 */ /* 0x000fe20000000000 */
[----:B------:R-:W-:Y:S01]  /*3b20*/  FADD R0, R35, R66 ;  /* 0x0000004223007221 */ /* 0x000fe20000000000 */
[----:B------:R-:W-:Y:S01]  /*3b30*/  FADD R34, R43, R74 ;  /* 0x0000004a2b227221 */ /* 0x000fe20000000000 */
[----:B------:R-:W-:Y:S01]  /*3b40*/  FADD R69, R51, R78 ;  /* 0x0000004e33457221 */ /* 0x000fe20000000000 */
[----:B------:R-:W-:Y:S01]  /*3b50*/  FADD R89, R26, R89 ;  /* 0x000000591a597221 */ /* 0x000fe20000000000 */
[----:B------:R-:W-:Y:S01]  /*3b60*/  IMAD.U32 R26, RZ, RZ, UR7 ;  /* 0x00000007ff1a7e24 */ /* 0x000fe2000f8e00ff */
[----:B------:R-:W-:Y:S01]  /*3b70*/  UIADD3 UR7, UR49, 0x1, URZ ;  /* 0x0000000131077890 */ /* 0x000fe2000fffe03f */
[----:B-1----:R-:W-:Y:S01]  /*3b80*/  @!P4 FMUL R86, R86, R86 ;  /* 0x000000565656c220 */ /* 0x002fe20000400000 */
[----:B------:R-:W-:Y:S01]  /*3b90*/  FADD R0, R0, R69 ;  /* 0x0000004500007221 */ /* 0x000fe20000000000 */
[----:B------:R-:W-:Y:S01]  /*3ba0*/  FADD R38, R38, R73 ;  /* 0x0000004926267221 */ /* 0x000fe20000000000 */
[----:B------:R-:W-:Y:S01]  /*3bb0*/  UISETP.NE.AND UP0, UPT, UR7, 0x5, UPT ;  /* 0x000000050700788c */ /* 0x000fe2000bf05270 */
[----:B------:R-:W-:Y:S01]  /*3bc0*/  FADD R87, R59, R86 ;  /* 0x000000563b577221 */ /* 0x000fe20000000000 */
[----:B------:R-:W-:Y:S01]  /*3bd0*/  FADD R42, R42, R77 ;  /* 0x0000004d2a2a7221 */ /* 0x000fe20000000000 */
[----:B------:R-:W-:Y:S01]  /*3be0*/  FADD R81, R46, R81 ;  /* 0x000000512e517221 */ /* 0x000fe20000000000 */
[----:B------:R-:W-:Y:S01]  /*3bf0*/  FADD R3, R3, R30 ;  /* 0x0000001e03037221 */ /* 0x000fe20000000000 */
[----:B------:R-:W-:Y:S01]  /*3c00*/  FADD R87, R34, R87 ;  /* 0x0000005722577221 */ /* 0x000fe20000000000 */
[----:B------:R-:W-:Y:S01]  /*3c10*/  USEL UR10, URZ, 0x1, UP0 ;  /* 0x000000013f0a7887 */ /* 0x000fe20008000000 */
[----:B------:R-:W-:Y:S01]  /*3c20*/  FADD R91, R91, R94 ;  /* 0x0000005e5b5b7221 */ /* 0x000fe20000000000 */
[----:B------:R-:W-:Y:S01]  /*3c30*/  FADD R54, R93, R54 ;  /* 0x000000365d367221 */ /* 0x000fe20000000000 */
[----:B------:R-:W-:Y:S01]  /*3c40*/  FADD R0, R0, R87 ;  /* 0x0000005700007221 */ /* 0x000fe20000000000 */
[----:B------:R-:W-:Y:S01]  /*3c50*/  FADD R38, R38, R81 ;  /* 0x0000005126267221 */ /* 0x000fe20000000000 */
[----:B------:R-:W-:Y:S01]  /*3c60*/  FADD R3, R42, R3 ;  /* 0x000000032a037221 */ /* 0x000fe20000000000 */
[----:B------:R-:W-:Y:S01]  /*3c70*/  FADD R89, R54, R89 ;  /* 0x0000005936597221 */ /* 0x000fe20000000000 */
[----:B------:R-:W-:Y:S01]  /*3c80*/  FADD R0, R91, R0 ;  /* 0x000000005b007221 */ /* 0x000fe20000000000 */
[----:B------:R1:W-:Y:S01]  /*3c90*/  SYNCS.ARRIVE.TRANS64.A1T0 RZ, [R26+UR17], RZ ;  /* 0x000000ff1aff79a7 */ /* 0x0003e20008100011 */
[----:B------:R-:W-:Y:S01]  /*3ca0*/  FADD R3, R38, R3 ;  /* 0x0000000326037221 */ /* 0x000fe20000000000 */
[----:B------:R-:W-:Y:S01]  /*3cb0*/  F2FP.BF16.F32.PACK_AB R54, R64, R27 ;  /* 0x0000001b4036723e */ /* 0x000fe200000010ff */
[----:B------:R-:W-:Y:S01]  /*3cc0*/  USEL UR7, UR7, URZ, UP0 ;  /* 0x0000003f07077287 */ /* 0x000fe20008000000 */
[----:B------:R-:W-:Y:S01]  /*3cd0*/  LOP3.LUT R22, R22, UR10, RZ, 0x3c, !PT ;  /* 0x0000000a16167c12 */ /* 0x000fe2000f8e3cff */
[----:B------:R-:W-:Y:S01]  /*3ce0*/  FADD R0, R0, R89 ;  /* 0x0000005900007221 */ /* 0x000fe20000000000 */
[----:B------:R-:W-:-:S02]  /*3cf0*/  F2FP.BF16.F32.PACK_AB R38, R29, R14 ;  /* 0x0000000e1d26723e */ /* 0x000fc400000010ff */
[----:B------:R-:W-:Y:S02]  /*3d00*/  F2FP.BF16.F32.PACK_AB R40, R40, R33 ;  /* 0x000000212828723e */ /* 0x000fe400000010ff */
[----:B------:R-:W-:Y:S02]  /*3d10*/  F2FP.BF16.F32.PACK_AB R46, R48, R45 ;  /* 0x0000002d302e723e */ /* 0x000fe400000010ff */
[----:B------:R-:W-:Y:S02]  /*3d20*/  F2FP.BF16.F32.PACK_AB R27, R72, R35 ;  /* 0x00000023481b723e */ /* 0x000fe400000010ff */
[----:B------:R-:W-:Y:S02]  /*3d30*/  F2FP.BF16.F32.PACK_AB R42, R20, R37 ;  /* 0x00000025142a723e */ /* 0x000fe400000010ff */
[----:B------:R-:W-:Y:S02]  /*3d40*/  F2FP.BF16.F32.PACK_AB R44, R44, R41 ;  /* 0x000000292c2c723e */ /* 0x000fe400000010ff */
[----:B------:R-:W-:-:S02]  /*3d50*/  F2FP.BF16.F32.PACK_AB R48, R52, R49 ;  /* 0x000000313430723e */ /* 0x000fc400000010ff */
[----:B------:R-:W-:Y:S02]  /*3d60*/  F2FP.BF16.F32.PACK_AB R50, R56, R53 ;  /* 0x000000353832723e */ /* 0x000fe400000010ff */
[----:B------:R-:W-:Y:S02]  /*3d70*/  F2FP.BF16.F32.PACK_AB R29, R76, R39 ;  /* 0x000000274c1d723e */ /* 0x000fe400000010ff */
[----:B------:R-:W-:Y:S02]  /*3d80*/  F2FP.BF16.F32.PACK_AB R31, R80, R43 ;  /* 0x0000002b501f723e */ /* 0x000fe400000010ff */
[----:B------:R-:W-:Y:S02]  /*3d90*/  F2FP.BF16.F32.PACK_AB R33, R84, R47 ;  /* 0x0000002f5421723e */ /* 0x000fe400000010ff */
[----:B------:R-:W-:Y:S02]  /*3da0*/  F2FP.BF16.F32.PACK_AB R35, R88, R51 ;  /* 0x000000335823723e */ /* 0x000fe400000010ff */
[----:B-1----:R-:W-:-:S02]  /*3db0*/  F2FP.BF16.F32.PACK_AB R26, R9, R8 ;  /* 0x00000008091a723e */ /* 0x002fc400000010ff */
        /* <DEDUP_REMOVED lines=11> */
[----:B------:R-:W-:-:S02]  /*3e70*/  F2FP.BF16.F32.PACK_AB R51, R79, R78 ;  /* 0x0000004e4f33723e */ /* 0x000fc400000010ff */
[----:B------:R-:W-:Y:S01]  /*3e80*/  F2FP.BF16.F32.PACK_AB R53, R83, R92 ;  /* 0x0000005c5335723e */ /* 0x000fe200000010ff */
[----:B------:R-:W-:Y:S06]  /*3e90*/  @!P0 BRA `(.L_x_21) ;  /* 0x0000000000048947 */ /* 0x000fec0003800000 */
[----:B------:R-:W-:Y:S01]  /*3ea0*/  BPT.TRAP 0x1 ;  /* 0x000000040000795c */ /* 0x000fe20000300000 */
.L_x_21:
[----:B------:R-:W-:Y:S01]  /*3eb0*/  ULEA UR10, UR7, UR46, 0x3 ;  /* 0x0000002e070a7291 */ /* 0x000fe2000f8e183f */
[----:B------:R-:W-:-:S08]  /*3ec0*/  SHF.L.U32 R7, R22, 0x1f, RZ ;  /* 0x0000001f16077819 */ /* 0x000fd000000006ff */
[----:B------:R-:W1:Y:S02]  /*3ed0*/  SYNCS.PHASECHK.TRANS64.TRYWAIT P1, [UR10+0xe400], R7 ;  /* 0x00e40007ff0075a7 */ /* 0x000e64000802014a */
[----:B-1----:R-:W-:Y:S05]  /*3ee0*/  @!P1 BRA `(.L_x_22) ;  /* 0x0000008400b49947 */ /* 0x002fea0003800000 */
.L_x_123:
[----:B------:R-:W-:Y:S01]  /*3ef0*/  ULEA UR14, UR7, UR5, 0x9 ;  /* 0x00000005070e7291 */ /* 0x000fe2000f8e483f */
[----:B------:R-:W-:Y:S01]  /*3f00*/  WARPGROUP.ARRIVE ;  /* 0x00000000000079c5 */ /* 0x000fe20000000000 */
[----:B------:R-:W-:Y:S01]  /*3f10*/  UMOV UR11, 0x80000020 ;  /* 0x80000020000b7882 */ /* 0x000fe20000000000 */
[----:B------:R-:W-:-:S04]  /*3f20*/  F2FP.BF16.F32.PACK_AB R55, R65, R86 ;  /* 0x000000564137723e */ /* 0x000fc800000010ff */
[----:B------:R-:W-:Y:S02]  /*3f30*/  UMOV UR10, UR14 ;  /* 0x0000000e000a7c82 */ /* 0x000fe40008000000 */
[----:B------:R-:W-:Y:S01]  /*3f40*/  HGMMA.64x32x16.F32.BF16 R88, R24, gdesc[UR8].tnspB, RZ, !UPT, gsb0 ;  /* 0x4060000818587df0 */ /* 0x000fe2000c0018ff */
[----:B------:R-:W-:Y:S01]  /*3f50*/  UIADD3 UR10, UR14, 0x40, URZ ;  /* 0x000000400e0a7890 */ /* 0x000fe2000fffe03f */
[----:B------:R-:W-:Y:S01]  /*3f60*/  UMOV UR11, 0x80000020 ;  /* 0x80000020000b7882 */ /* 0x000fe20000000000 */
[----:B------:R-:W-:Y:S02]  /*3f70*/  WARPGROUP.DEPBAR.LE gsb0, 0x0 ;  /* 0x00008000000079c5 */ /* 0x000fe40000010000 */
[----:B------:R-:W-:-:S06]  /*3f80*/  WARPGROUP.ARRIVE ;  /* 0x00000000000079c5 */ /* 0x000fcc0000000000 */
[----:B------:R-:W-:Y:S01]  /*3f90*/  HGMMA.64x32x16.F32.BF16 R88, R28, gdesc[UR8].tnspB, R88, gsb0 ;  /* 0x406000081c587df0 */ /* 0x000fe20008001858 */
        /* <DEDUP_REMOVED lines=29> */
[----:B------:R-:W-:Y:S03]  /*4170*/  HGMMA.64x32x16.F32.BF16 R88, R52, gdesc[UR8].tnspB, R88, gsb0 ;  /* 0x4060000834587df0 */ /* 0x000fe60008001858 */
[----:B------:R-:W-:Y:S02]  /*4180*/  WARPGROUP.DEPBAR.LE gsb0, 0x0 ;  /* 0x00008000000079c5 */ /* 0x000fe40000010000 */
[----:B------:R-:W-:Y:S05]  /*4190*/  @!P0 BRA `(.L_x_23) ;  /* 0x0000000000048947 */ /* 0x000fea0003800000 */
[----:B------:R-:W-:Y:S01]  /*41a0*/  BPT.TRAP 0x1 ;  /* 0x000000040000795c */ /* 0x000fe20000300000 */
.L_x_23:
[----:B------:R-:W-:Y:S02]  /*41b0*/  UISETP.GT.U32.AND UP0, UPT, UR44, 0x1, UPT ;  /* 0x000000012c00788c */ /* 0x000fe4000bf04070 */
[----:B------:R-:W-:-:S04]  /*41c0*/  UIADD3 UR16, UR16, 0xe428, URZ ;  /* 0x0000e42810107890 */ /* 0x000fc8000fffe03f */
[----:B------:R-:W-:Y:S01]  /*41d0*/  PLOP3.LUT P1, PT, PT, PT, UP0, 0x80, 0x0 ;  /* 0x000000000000781c */ /* 0x000fe20003f2f008 */
[----:B------:R-:W-:-:S09]  /*41e0*/  UPRMT UR16, URZ, 0x654, UR16 ;  /* 0x000006543f107896 */ /* 0x000fd20008000010 */
[----:B------:R-:W-:Y:S03]  /*41f0*/  SYNCS.ARRIVE.TRANS64.RED.A1T0 RZ, [UR16], RZ ;  /* 0x000000ffffff79a7 */ /* 0x000fe60008100410 */
[----:B------:R-:W-:Y:S05]  /*4200*/  @P1 BRA `(.L_x_24) ;  /* 0x0000000000041947 */ /* 0x000fea0003800000 */
[----:B------:R-:W-:Y:S01]  /*4210*/  BPT.TRAP 0x1 ;  /* 0x000000040000795c */ /* 0x000fe20000300000 */
.L_x_24:
[----:B------:R-:W-:Y:S01]  /*4220*/  UIADD3 UR49, UR7, 0x1, URZ ;  /* 0x0000000107317890 */ /* 0x000fe2000fffe03f */
[C---:B------:R-:W-:Y:S01]  /*4230*/  ISETP.GE.AND P2, PT, R5.reuse, 0x3, PT ;  /* 0x000000030500780c */ /* 0x040fe20003f46270 */
[----:B-1----:R-:W-:Y:S02]  /*4240*/  VIADD R8, R108, 0x80 ;  /* 0x000000806c087836 */ /* 0x002fe40000000000 */
[----:B------:R-:W-:Y:S01]  /*4250*/  UISETP.NE.AND UP0, UPT, UR49, 0x5, UPT ;  /* 0x000000053100788c */ /* 0x000fe2000bf05270 */
[----:B------:R-:W-:Y:S02]  /*4260*/  VIADD R7, R5, 0xffffffff ;  /* 0xffffffff05077836 */ /* 0x000fe40000000000 */
[----:B------:R-:W-:Y:S01]  /*4270*/  MOV R5, R8 ;  /* 0x0000000800057202 */ /* 0x000fe20000000f00 */
[----:B------:R-:W-:Y:S02]  /*4280*/  USEL UR10, URZ, 0x1, UP0 ;  /* 0x000000013f0a7887 */ /* 0x000fe40008000000 */
[----:B------:R-:W-:-:S04]  /*4290*/  USEL UR49, UR49, URZ, UP0 ;  /* 0x0000003f31317287 */ /* 0x000fc80008000000 */
[----:B------:R-:W-:Y:S01]  /*42a0*/  LOP3.LUT R22, R22, UR10, RZ, 0x3c, !PT ;  /* 0x0000000a16167c12 */ /* 0x000fe2000f8e3cff */
[----:B------:R-:W-:Y:S07]  /*42b0*/  @!P2 BRA `(.L_x_25) ;  /* 0x0000002400dca947 */ /* 0x000fee0003800000 */
[----:B------:R-:W-:Y:S01]  /*42c0*/  IMAD.MOV.U32 R5, RZ, RZ, R8 ;  /* 0x000000ffff057224 */ /* 0x000fe200078e0008 */
[----:B------:R-:W-:Y:S01]  /*42d0*/  ULDC UR16, c[0x0][0x604] ;  /* 0x0001810000107ab9 */ /* 0x000fe20000000800 */
[----:B------:R-:W-:Y:S02]  /*42e0*/  IMAD.MOV.U32 R11, RZ, RZ, R4 ;  /* 0x000000ffff0b7224 */ /* 0x000fe400078e0004 */
[----:B------:R-:W-:-:S07]  /*42f0*/  IMAD.MOV.U32 R9, RZ, RZ, R6 ;  /* 0x000000ffff097224 */ /* 0x000fce00078e0006 */
.L_x_36:
[----:B------:R-:W-:Y:S05]  /*4300*/  @!P0 BRA `(.L_x_26) ;  /* 0x0000000000048947 */ /* 0x000fea0003800000 */
[----:B------:R-:W-:Y:S01]  /*4310*/  BPT.TRAP 0x1 ;  /* 0x000000040000795c */ /* 0x000fe20000300000 */
.L_x_26:
[----:B------:R-:W-:Y:S01]  /*4320*/  ULEA UR10, UR49, UR46, 0x3 ;  /* 0x0000002e310a7291 */ /* 0x000fe2000f8e183f */
[----:B------:R-:W-:-:S08]  /*4330*/  SHF.L.U32 R4, R22, 0x1f, RZ ;  /* 0x0000001f16047819 */ /* 0x000fd000000006ff */
[----:B------:R-:W1:Y:S02]  /*4340*/  SYNCS.PHASECHK.TRANS64.TRYWAIT P2, [UR10+0xe400], R4 ;  /* 0x00e40004ff0075a7 */ /* 0x000e64000804014a */
[----:B-1----:R-:W-:Y:S05]  /*4350*/  @!P2 BRA `(.L_x_27) ;  /* 0x0000008000b0a947 */ /* 0x002fea0003800000 */
.L_x_124:
[----:B------:R-:W-:Y:S01]  /*4360*/  ULEA UR14, UR49, UR6, 0x9 ;  /* 0x00000006310e7291 */ /* 0x000fe2000f8e483f */
[----:B------:R-:W-:Y:S01]  /*4370*/  WARPGROUP.ARRIVE ;  /* 0x00000000000079c5 */ /* 0x000fe20000000000 */
[----:B------:R-:W-:Y:S01]  /*4380*/  UMOV UR15, 0x80000020 ;  /* 0x80000020000f7882 */ /* 0x000fe20000000000 */
[----:B------:R-:W-:Y:S01]  /*4390*/  UMOV UR11, 0x80000020 ;  /* 0x80000020000b7882 */ /* 0x000fe20000000000 */
[----:B------:R-:W-:Y:S02]  /*43a0*/  UIADD3 UR10, UR14, 0x2, URZ ;  /* 0x000000020e0a7890 */ /* 0x000fe4000fffe03f */
[----:B------:R-:W-:-:S03]  /*43b0*/  UIADD3 UR49, UR49, 0x1, URZ ;  /* 0x0000000131317890 */ /* 0x000fc6000fffe03f */
[----:B------:R-:W-:Y:S01]  /*43c0*/  HGMMA.64x128x16.F32.BF16 R24, gdesc[UR12], RZ, !UPT, gsb0 ;  /* 0x01e000000c1879f0 */ /* 0x000fe2000c0018ff */
[----:B------:R-:W-:-:S04]  /*43d0*/  UISETP.NE.AND UP0, UPT, UR49, 0x5, UPT ;  /* 0x000000053100788c */ /* 0x000fc8000bf05270 */
[----:B------:R-:W-:Y:S01]  /*43e0*/  USEL UR49, UR49, URZ, UP0 ;  /* 0x0000003f31317287 */ /* 0x000fe20008000000 */
[----:B------:R-:W-:Y:S02]  /*43f0*/  WARPGROUP.DEPBAR.LE gsb0, 0x0 ;  /* 0x00008000000079c5 */ /* 0x000fe40000010000 */
[----:B------:R-:W-:-:S06]  /*4400*/  WARPGROUP.ARRIVE ;  /* 0x00000000000079c5 */ /* 0x000fcc0000000000 */
[----:B------:R-:W-:Y:S01]  /*4410*/  HGMMA.64x128x16.F32.BF16 R24, gdesc[UR8], R24, gsb0 ;  /* 0x01e00000081879f0 */ /* 0x000fe20008001818 */
[----:B------:R-:W-:-:S06]  /*4420*/  USEL UR10, URZ, 0x1, UP0 ;  /* 0x000000013f0a7887 */ /* 0x000fcc0008000000 */
[----:B------:R-:W-:Y:S01]  /*4430*/  LOP3.LUT R22, R22, UR10, RZ, 0x3c, !PT ;  /* 0x0000000a16167c12 */ /* 0x000fe2000f8e3cff */
[----:B------:R-:W-:Y:S02]  /*4440*/  WARPGROUP.DEPBAR.LE gsb0, 0x0 ;  /* 0x00008000000079c5 */ /* 0x000fe40000010000 */
[----:B------:R-:W-:Y:S05]  /*4450*/  @!P0 BRA `(.L_x_28) ;  /* 0x0000000000048947 */ /* 0x000fea0003800000 */
[----:B------:R-:W-:Y:S01]  /*4460*/  BPT.TRAP 0x1 ;  /* 0x000000040000795c */ /* 0x000fe20000300000 */
.L_x_28:
[----:B-1----:R-:W-:Y:S01]  /*4470*/  FMNMX R4, R24, R11, !PT ;  /* 0x0000000b18047209 */ /* 0x002fe20007800000 */
[----:B------:R-:W-:Y:S01]  /*4480*/  ULEA UR10, UR49, UR46, 0x3 ;  /* 0x0000002e310a7291 */ /* 0x000fe2000f8e183f */
[----:B------:R-:W-:Y:S02]  /*4490*/  FMNMX R8, R26, R9, !PT ;  /* 0x000000091a087209 */ /* 0x000fe40007800000 */
[----:B------:R-:W-:Y:S02]  /*44a0*/  FMNMX R13, R25, R4, !PT ;  /* 0x00000004190d7209 */ /* 0x000fe40007800000 */
[----:B------:R-:W-:Y:S02]  /*44b0*/  FMNMX R15, R27, R8, !PT ;  /* 0x000000081b0f7209 */ /* 0x000fe40007800000 */
[----:B------:R-:W-:Y:S02]  /*44c0*/  FMNMX R4, R28, R13, !PT ;  /* 0x0000000d1c047209 */ /* 0x000fe40007800000 */
[----:B------:R-:W-:-:S02]  /*44d0*/  FMNMX R8, R30, R15, !PT ;  /* 0x0000000f1e087209 */ /* 0x000fc40007800000 */
[----:B------:R-:W-:-:S04]  /*44e0*/  FMNMX R13, R29, R4, !PT ;  /* 0x000000041d0d7209 */ /* 0x000fc80007800000 */
        /* <DEDUP_REMOVED lines=27> */
[----:B------:R-:W-:-:S05]  /*46a0*/  FMNMX R6, R85, R4, !PT ;  /* 0x0000000455067209 */ /* 0x000fca0007800000 */
[----:B------:R-:W1:Y:S02]  /*46b0*/  SHFL.BFLY PT, R13, R6, 0x1, 0x1f ;  /* 0x0c201f00060d7f89 */ /* 0x000e6400000e0000 */
[----:B-1----:R-:W-:-:S05]  /*46c0*/  FMNMX R13, R6, R13, !PT ;  /* 0x0000000d060d7209 */ /* 0x002fca0007800000 */
[----:B------:R-:W1:Y:S02]  /*46d0*/  SHFL.BFLY PT, R4, R13, 0x2, 0x1f ;  /* 0x0c401f000d047f89 */ /* 0x000e6400000e0000 */
[----:B-1----:R-:W-:Y:S02]  /*46e0*/  FMNMX R4, R13, R4, !PT ;  /* 0x000000040d047209 */ /* 0x002fe40007800000 */
[----:B------:R-:W-:Y:S02]  /*46f0*/  FMNMX R13, R31, R8, !PT ;  /* 0x000000081f0d7209 */ /* 0x000fe40007800000 */
[----:B------:R-:W-:Y:S02]  /*4700*/  FSETP.NEU.AND P2, PT, R4, -INF , PT ;  /* 0xff8000000400780b */ /* 0x000fe40003f4d000 */
[----:B------:R-:W-:Y:S02]  /*4710*/  FMNMX R6, R34, R13, !PT ;  /* 0x0000000d22067209 */ /* 0x000fe40007800000 */
[----:B------:R-:W-:-:S02]  /*4720*/  FSEL R12, R4, RZ, P2 ;  /* 0x000000ff040c7208 */ /* 0x000fc40001000000 */
[----:B------:R-:W-:-:S03]  /*4730*/  FMNMX R13, R35, R6, !PT ;  /* 0x00000006230d7209 */ /* 0x000fc60007800000 */
[----:B------:R-:W-:Y:S01]  /*4740*/  FMUL R110, R12, UR16 ;  /* 0x000000100c6e7c20 */ /* 0x000fe20008400000 */
[----:B------:R-:W-:Y:S01]  /*4750*/  FMNMX R6, R38, R13, !PT ;  /* 0x0000000d26067209 */ /* 0x000fe20007800000 */
[----:B------:R-:W-:Y:S02]  /*4760*/  FADD R12, -R12, R11 ;  /* 0x0000000b0c0c7221 */ /* 0x000fe40000000100 */
[--C-:B------:R-:W-:Y:S01]  /*4770*/  FFMA R24, R24, UR16, -R110.reuse ;  /* 0x0000001018187c23 */ /* 0x100fe2000800086e */
[--C-:B------:R-:W-:Y:S01]  /*4780*/  FFMA R25, R25, UR16, -R110.reuse ;  /* 0x0000001019197c23 */ /* 0x100fe2000800086e */
[----:B------:R-:W-:Y:S01]  /*4790*/  FMNMX R21, R39, R6, !PT ;  /* 0x0000000627157209 */ /* 0x000fe20007800000 */
[--C-:B------:R-:W-:Y:S01]  /*47a0*/  FFMA R8, R28, UR16, -R110.reuse ;  /* 0x000000101c087c23 */ /* 0x100fe2000800086e */
[--C-:B------:R-:W-:Y:S01]  /*47b0*/  FFMA R15, R29, UR16, -R110.reuse ;  /* 0x000000101d0f7c23 */ /* 0x100fe2000800086e */
[----:B------:R-:W-:Y:S01]  /*47c0*/  FSETP.GEU.AND P6, PT, R24, -126, PT ;  /* 0xc2fc00001800780b */ /* 0x000fe20003fce000 */
[--C-:B------:R-:W-:Y:S01]  /*47d0*/  FFMA R10, R36, UR16, -R110.reuse ;  /* 0x00000010240a7c23 */ /* 0x100fe2000800086e */
[----:B------:R-:W-:Y:S01]  /*47e0*/  FSETP.GEU.AND P3, PT, R25, -126, PT ;  /* 0xc2fc00001900780b */ /* 0x000fe20003f6e000 */
[--C-:B------:R-:W-:Y:S01]  /*47f0*/  FFMA R28, R32, UR16, -R110.reuse ;  /* 0x00000010201c7c23 */ /* 0x100fe2000800086e */
[----:B------:R-:W-:Y:S01]  /*4800*/  FMNMX R6, R42, R21, !PT ;  /* 0x000000152a067209 */ /* 0x000fe20007800000 */
[--C-:B------:R-:W-:Y:S01]  /*4810*/  FFMA R21, R33, UR16, -R110.reuse ;  /* 0x0000001021157c23 */ /* 0x100fe2000800086e */
[----:B------:R-:W-:Y:S01]  /*4820*/  FSETP.GEU.AND P4, PT, R8, -126, PT ;  /* 0xc2fc00000800780b */ /* 0x000fe20003f8e000 */
[--C-:B------:R-:W-:Y:S01]  /*4830*/  FFMA R33, R37, UR16, -R110.reuse ;  /* 0x0000001025217c23 */ /* 0x100fe2000800086e */
[----:B------:R-:W-:Y:S01]  /*4840*/  FSETP.GEU.AND P5, PT, R15, -126, PT ;  /* 0xc2fc00000f00780b */ /* 0x000fe20003fae000 */
[--C-:B------:R-:W-:Y:S01]  /*4850*/  FFMA R14, R44, UR16, -R110.reuse ;  /* 0x000000102c0e7c23 */ /* 0x100fe2000800086e */
[----:B------:R-:W-:Y:S01]  /*4860*/  FSETP.GEU.AND P2, PT, R28, -126, PT ;  /* 0xc2fc00001c00780b */ /* 0x000fe20003f4e000 */
[--C-:B------:R-:W-:Y:S01]  /*4870*/  FFMA R32, R40, UR16, -R110.reuse ;  /* 0x0000001028207c23 */ /* 0x100fe2000800086e */
[--C-:B------:R-:W-:Y:S01]  /*4880*/  FFMA R37, R41, UR16, -R110.reuse ;  /* 0x0000001029257c23 */ /* 0x100fe2000800086e */
[----:B------:R-:W-:Y:S01]  /*4890*/  @!P6 FMUL R24, R24, 0.5 ;  /* 0x3f0000001818e820 */ /* 0x000fe20000400000 */
[--C-:B------:R-:W-:Y:S01]  /*48a0*/  FFMA R41, R45, UR16, -R110.reuse ;  /* 0x000000102d297c23 */ /* 0x100fe2000800086e */
[----:B------:R-:W-:Y:S01]  /*48b0*/  @!P3 FMUL R25, R25, 0.5 ;  /* 0x3f0000001919b820 */ /* 0x000fe20000400000 */
[----:B------:R-:W-:Y:S01]  /*48c0*/  FMNMX R29, R43, R6, !PT ;  /* 0x000000062b1d7209 */ /* 0x000fe20007800000 */
[--C-:B------:R-:W-:Y:S01]  /*48d0*/  FFMA R45, R49, UR16, -R110.reuse ;  /* 0x00000010312d7c23 */ /* 0x100fe2000800086e */
[--C-:B------:R-:W-:Y:S01]  /*48e0*/  FFMA R36, R48, UR16, -R110.reuse ;  /* 0x0000001030247c23 */ /* 0x100fe2000800086e */
[----:B------:R-:W1:Y:S01]  /*48f0*/  MUFU.EX2 R24, R24 ;  /* 0x0000001800187308 */ /* 0x000e620000000800 */
[----:B------:R-:W-:Y:S01]  /*4900*/  @!P4 FMUL R8, R8, 0.5 ;  /* 0x3f0000000808c820 */ /* 0x000fe20000400000 */
[----:B------:R-:W-:Y:S01]  /*4910*/  @!P5 FMUL R15, R15, 0.5 ;  /* 0x3f0000000f0fd820 */ /* 0x000fe20000400000 */
[----:B------:R-:W-:Y:S01]  /*4920*/  FMNMX R6, R46, R29, !PT ;  /* 0x0000001d2e067209 */ /* 0x000fe20007800000 */
[----:B------:R-:W-:Y:S01]  /*4930*/  @!P2 FMUL R28, R28, 0.5 ;  /* 0x3f0000001c1ca820 */ /* 0x000fe20000400000 */
[--C-:B------:R-:W-:Y:S01]  /*4940*/  FFMA R49, R53, UR16, -R110.reuse ;  /* 0x0000001035317c23 */ /* 0x100fe2000800086e */
[--C-:B------:R-:W-:Y:S01]  /*4950*/  FFMA R53, R56, UR16, -R110.reuse ;  /* 0x0000001038357c23 */ /* 0x100fe2000800086e */
[--C-:B------:R-:W-:Y:S01]  /*4960*/  FFMA R20, R52, UR16, -R110.reuse ;  /* 0x0000001034147c23 */ /* 0x100fe2000800086e */
[----:B------:R2:W3:Y:S01]  /*4970*/  MUFU.EX2 R13, R25 ;  /* 0x00000019000d7308 */ /* 0x0004e20000000800 */
[--C-:B------:R-:W-:Y:S01]  /*4980*/  FFMA R44, R61, UR16, -R110.reuse ;  /* 0x000000103d2c7c23 */ /* 0x100fe2000800086e */
[--C-:B------:R-:W-:Y:S01]  /*4990*/  FFMA R40, R57, UR16, -R110.reuse ;  /* 0x0000001039287c23 */ /* 0x100fe2000800086e */
[--C-:B------:R-:W-:Y:S01]  /*49a0*/  FFMA R61, R64, UR16, -R110.reuse ;  /* 0x00000010403d7c23 */ /* 0x100fe2000800086e */
[--C-:B------:R-:W-:Y:S01]  /*49b0*/  FFMA R57, R60, UR16, -R110.reuse ;  /* 0x000000103c397c23 */ /* 0x100fe2000800086e */
[--C-:B------:R-:W-:Y:S01]  /*49c0*/  FFMA R48, R65, UR16, -R110.reuse ;  /* 0x0000001041307c23 */ /* 0x100fe2000800086e */
[--C-:B------:R-:W-:Y:S01]  /*49d0*/  FFMA R65, R68, UR16, -R110.reuse ;  /* 0x0000001044417c23 */ /* 0x100fe2000800086e */
[--C-:B------:R-:W-:Y:S01]  /*49e0*/  FFMA R56, R73, UR16, -R110.reuse ;  /* 0x0000001049387c23 */ /* 0x100fe2000800086e */
[----:B------:R-:W4:Y:S01]  /*49f0*/  MUFU.EX2 R8, R8 ;  /* 0x0000000800087308 */ /* 0x000f220000000800 */
[----:B-1----:R-:W-:Y:S01]  /*4a00*/  @!P6 FMUL R24, R24, R24 ;  /* 0x000000181818e220 */ /* 0x002fe20000400000 */
[----:B------:R-:W-:Y:S01]  /*4a10*/  FSETP.GEU.AND P6, PT, R21, -126, PT ;  /* 0xc2fc00001500780b */ /* 0x000fe20003fce000 */
[--C-:B------:R-:W-:Y:S01]  /*4a20*/  FFMA R52, R69, UR16, -R110.reuse ;  /* 0x0000001045347c23 */ /* 0x100fe2000800086e */
[----:B--2---:R-:W-:Y:S01]  /*4a30*/  FMNMX R25, R47, R6, !PT ;  /* 0x000000062f197209 */ /* 0x004fe20007800000 */
[--C-:B------:R-:W-:Y:S01]  /*4a40*/  FFMA R73, R76, UR16, -R110.reuse ;  /* 0x000000104c497c23 */ /* 0x100fe2000800086e */
[--C-:B------:R-:W-:Y:S01]  /*4a50*/  FFMA R69, R72, UR16, -R110.reuse ;  /* 0x0000001048457c23 */ /* 0x100fe2000800086e */
[--C-:B------:R-:W-:Y:S01]  /*4a60*/  FFMA R60, R77, UR16, -R110.reuse ;  /* 0x000000104d3c7c23 */ /* 0x100fe2000800086e */
[----:B------:R-:W1:Y:S01]  /*4a70*/  MUFU.EX2 R15, R15 ;  /* 0x0000000f000f7308 */ /* 0x000e620000000800 */
[----:B---3--:R-:W-:Y:S01]  /*4a80*/  @!P3 FMUL R13, R13, R13 ;  /* 0x0000000d0d0db220 */ /* 0x008fe20000400000 */
[----:B------:R-:W-:Y:S01]  /*4a90*/  FSETP.GEU.AND P3, PT, R10, -126, PT ;  /* 0xc2fc00000a00780b */ /* 0x000fe20003f6e000 */
[--C-:B------:R-:W-:Y:S01]  /*4aa0*/  FFMA R64, R81, UR16, -R110.reuse ;  /* 0x0000001051407c23 */ /* 0x100fe2000800086e */
[----:B------:R-:W-:Y:S01]  /*4ab0*/  FMNMX R6, R50, R25, !PT ;  /* 0x0000001932067209 */ /* 0x000fe20007800000 */
[--C-:B------:R-:W-:Y:S01]  /*4ac0*/  FFMA R77, R80, UR16, -R110.reuse ;  /* 0x00000010504d7c23 */ /* 0x100fe2000800086e */
[--C-:B------:R-:W-:Y:S01]  /*4ad0*/  FFMA R68, R85, UR16, -R110.reuse ;  /* 0x0000001055447c23 */ /* 0x100fe2000800086e */
[----:B------:R-:W-:Y:S01]  /*4ae0*/  @!P6 FMUL R21, R21, 0.5 ;  /* 0x3f0000001515e820 */ /* 0x000fe20000400000 */
[----:B------:R-:W2:Y:S01]  /*4af0*/  MUFU.EX2 R28, R28 ;  /* 0x0000001c001c7308 */ /* 0x000ea20000000800 */
[----:B----4-:R-:W-:Y:S01]  /*4b00*/  @!P4 FMUL R8, R8, R8 ;  /* 0x000000080808c220 */ /* 0x010fe20000400000 */
[----:B------:R-:W-:Y:S01]  /*4b10*/  FSETP.GEU.AND P4, PT, R33, -126, PT ;  /* 0xc2fc00002100780b */ /* 0x000fe20003f8e000 */
[----:B------:R-:W-:Y:S01]  /*4b20*/  FFMA R81, R84, UR16, -R110 ;  /* 0x0000001054517c23 */ /* 0x000fe2000800086e */
[----:B------:R-:W-:Y:S01]  /*4b30*/  FMNMX R25, R51, R6, !PT ;  /* 0x0000000633197209 */ /* 0x000fe20007800000 */
[----:B------:R-:W-:-:S02]  /*4b40*/  FMUL R12, R12, UR16 ;  /* 0x000000100c0c7c20 */ /* 0x000fc40008400000 */
[----:B------:R-:W-:Y:S01]  /*4b50*/  @!P3 FMUL R10, R10, 0.5 ;  /* 0x3f0000000a0ab820 */ /* 0x000fe20000400000 */
[----:B------:R-:W3:Y:S01]  /*4b60*/  MUFU.EX2 R21, R21 ;  /* 0x0000001500157308 */ /* 0x000ee20000000800 */
[----:B-1----:R-:W-:Y:S01]  /*4b70*/  @!P5 FMUL R15, R15, R15 ;  /* 0x0000000f0f0fd220 */ /* 0x002fe20000400000 */
[----:B------:R-:W-:Y:S02]  /*4b80*/  FSETP.GEU.AND P5, PT, R32, -126, PT ;  /* 0xc2fc00002000780b */ /* 0x000fe40003fae000 */
[----:B------:R-:W-:-:S03]  /*4b90*/  FMNMX R6, R54, R25, !PT ;  /* 0x0000001936067209 */ /* 0x000fc60007800000 */
[----:B------:R-:W-:Y:S01]  /*4ba0*/  @!P4 FMUL R33, R33, 0.5 ;  /* 0x3f0000002121c820 */ /* 0x000fe20000400000 */
[----:B------:R-:W1:Y:S01]  /*4bb0*/  MUFU.EX2 R10, R10 ;  /* 0x0000000a000a7308 */ /* 0x000e620000000800 */
[----:B--2---:R-:W-:Y:S01]  /*4bc0*/  @!P2 FMUL R28, R28, R28 ;  /* 0x0000001c1c1ca220 */ /* 0x004fe20000400000 */
[----:B------:R-:W-:Y:S02]  /*4bd0*/  FSETP.GEU.AND P2, PT, R37, -126, PT ;  /* 0xc2fc00002500780b */ /* 0x000fe40003f4e000 */
[----:B------:R-:W-:-:S03]  /*4be0*/  FMNMX R25, R55, R6, !PT ;  /* 0x0000000637197209 */ /* 0x000fc60007800000 */
[----:B------:R-:W-:Y:S01]  /*4bf0*/  @!P5 FMUL R32, R32, 0.5 ;  /* 0x3f0000002020d820 */ /* 0x000fe20000400000 */
[----:B------:R-:W2:Y:S01]  /*4c00*/  MUFU.EX2 R33, R33 ;  /* 0x0000002100217308 */ /* 0x000ea20000000800 */
[----:B---3--:R-:W-:Y:S01]  /*4c10*/  @!P6 FMUL R21, R21, R21 ;  /* 0x000000151515e220 */ /* 0x008fe20000400000 */
[----:B------:R-:W-:Y:S02]  /*4c20*/  FSETP.GEU.AND P6, PT, R14, -126, PT ;  /* 0xc2fc00000e00780b */ /* 0x000fe40003fce000 */
[----:B------:R-:W-:-:S03]  /*4c30*/  FMNMX R6, R58, R25, !PT ;  /* 0x000000193a067209 */ /* 0x000fc60007800000 */
        /* <DEDUP_REMOVED lines=31> */
[----:B------:R-:W-:Y:S01]  /*4e30*/  FMNMX R25, R71, R6, !PT ;  /* 0x0000000647197209 */ /* 0x000fe20007800000 */
[----:B-1----:R-:W-:Y:S01]  /*4e40*/  @!P4 FMUL R36, R36, R36 ;  /* 0x000000242424c220 */ /* 0x002fe20000400000 */
[----:B------:R-:W-:Y:S01]  /*4e50*/  FSETP.GEU.AND P4, PT, R40, -126, PT ;  /* 0xc2fc00002800780b */ /* 0x000fe20003f8e000 */
[----:B------:R-:W1:Y:S01]  /*4e60*/  MUFU.EX2 R20, R20 ;  /* 0x0000001400147308 */ /* 0x000e620000000800 */
[----:B------:R-:W-:-:S03]  /*4e70*/  FMNMX R6, R74, R25, !PT ;  /* 0x000000194a067209 */ /* 0x000fc60007800000 */
[----:B------:R-:W-:Y:S01]  /*4e80*/  @!P3 FMUL R53, R53, 0.5 ;  /* 0x3f0000003535b820 */ /* 0x000fe20000400000 */
[----:B------:R-:W-:Y:S01]  /*4e90*/  FMNMX R25, R75, R6, !PT ;  /* 0x000000064b197209 */ /* 0x000fe20007800000 */
[----:B--2---:R-:W-:Y:S01]  /*4ea0*/  @!P5 FMUL R45, R45, R45 ;  /* 0x0000002d2d2dd220 */ /* 0x004fe20000400000 */
[----:B------:R-:W-:Y:S01]  /*4eb0*/  FSETP.GEU.AND P5, PT, R57, -126, PT ;  /* 0xc2fc00003900780b */ /* 0x000fe20003fae000 */
[----:B------:R-:W2:Y:S01]  /*4ec0*/  MUFU.EX2 R49, R49 ;  /* 0x0000003100317308 */ /* 0x000ea20000000800 */
[----:B------:R-:W-:-:S03]  /*4ed0*/  FMNMX R6, R78, R25, !PT ;  /* 0x000000194e067209 */ /* 0x000fc60007800000 */
[----:B------:R-:W-:Y:S01]  /*4ee0*/  @!P4 FMUL R40, R40, 0.5 ;  /* 0x3f0000002828c820 */ /* 0x000fe20000400000 */
[----:B------:R-:W-:-:S03]  /*4ef0*/  FMNMX R25, R79, R6, !PT ;  /* 0x000000064f197209 */ /* 0x000fc60007800000 */
[----:B------:R-:W3:Y:S01]  /*4f00*/  MUFU.EX2 R53, R53 ;  /* 0x0000003500357308 */ /* 0x000ee20000000800 */
[----:B-1----:R-:W-:Y:S01]  /*4f10*/  @!P2 FMUL R20, R20, R20 ;  /* 0x000000141414a220 */ /* 0x002fe20000400000 */
[----:B------:R-:W-:Y:S02]  /*4f20*/  FMNMX R6, R82, R25, !PT ;  /* 0x0000001952067209 */ /* 0x000fe40007800000 */
[----:B------:R-:W-:Y:S01]  /*4f30*/  @!P5 FMUL R57, R57, 0.5 ;  /* 0x3f0000003939d820 */ /* 0x000fe20000400000 */
[----:B------:R-:W-:Y:S02]  /*4f40*/  FSETP.GEU.AND P2, PT, R44, -126, PT ;  /* 0xc2fc00002c00780b */ /* 0x000fe40003f4e000 */
[----:B------:R-:W-:Y:S01]  /*4f50*/  FMNMX R25, R83, R6, !PT ;  /* 0x0000000653197209 */ /* 0x000fe20007800000 */
[----:B------:R-:W1:Y:S01]  /*4f60*/  MUFU.EX2 R40, R40 ;  /* 0x0000002800287308 */ /* 0x000e620000000800 */
[----:B--2---:R-:W-:Y:S01]  /*4f70*/  @!P6 FMUL R49, R49, R49 ;  /* 0x000000313131e220 */ /* 0x004fe20000400000 */
[----:B------:R-:W-:-:S02]  /*4f80*/  FSETP.GEU.AND P6, PT, R61, -126, PT ;  /* 0xc2fc00003d00780b */ /* 0x000fc40003fce000 */
[----:B------:R-:W-:-:S04]  /*4f90*/  FMNMX R6, R86, R25, !PT ;  /* 0x0000001956067209 */ /* 0x000fc80007800000 */
[----:B------:R-:W2:Y:S01]  /*4fa0*/  MUFU.EX2 R57, R57 ;  /* 0x0000003900397308 */ /* 0x000ea20000000800 */
[----:B---3--:R-:W-:Y:S01]  /*4fb0*/  @!P3 FMUL R53, R53, R53 ;  /* 0x000000353535b220 */ /* 0x008fe20000400000 */
[----:B------:R-:W-:Y:S01]  /*4fc0*/  FSETP.GEU.AND P3, PT, R48, -126, PT ;  /* 0xc2fc00003000780b */ /* 0x000fe20003f6e000 */
[----:B------:R-:W-:Y:S01]  /*4fd0*/  @!P2 FMUL R44, R44, 0.5 ;  /* 0x3f0000002c2ca820 */ /* 0x000fe20000400000 */
[----:B------:R-:W-:-:S03]  /*4fe0*/  FMNMX R6, R87, R6, !PT ;  /* 0x0000000657067209 */ /* 0x000fc60007800000 */
[----:B------:R-:W-:Y:S02]  /*4ff0*/  @!P6 FMUL R61, R61, 0.5 ;  /* 0x3f0000003d3de820 */ /* 0x000fe40000400000 */
[----:B------:R-:W3:Y:S01]  /*5000*/  SHFL.BFLY PT, R25, R6, 0x1, 0x1f ;  /* 0x0c201f0006197f89 */ /* 0x000ee200000e0000 */
[----:B-1----:R-:W-:Y:S01]  /*5010*/  @!P4 FMUL R40, R40, R40 ;  /* 0x000000282828c220 */ /* 0x002fe20000400000 */
[----:B------:R-:W-:Y:S01]  /*5020*/  FSETP.GEU.AND P4, PT, R65, -126, PT ;  /* 0xc2fc00004100780b */ /* 0x000fe20003f8e000 */
[----:B------:R-:W1:Y:S03]  /*5030*/  MUFU.EX2 R44, R44 ;  /* 0x0000002c002c7308 */ /* 0x000e660000000800 */
[----:B------:R-:W-:Y:S01]  /*5040*/  @!P3 FMUL R48, R48, 0.5 ;  /* 0x3f0000003030b820 */ /* 0x000fe20000400000 */
[----:B--2---:R-:W-:Y:S01]  /*5050*/  @!P5 FMUL R57, R57, R57 ;  /* 0x000000393939d220 */ /* 0x004fe20000400000 */
[----:B------:R-:W-:-:S03]  /*5060*/  FSETP.GEU.AND P5, PT, R52, -126, PT ;  /* 0xc2fc00003400780b */ /* 0x000fc60003fae000 */
[----:B------:R-:W2:Y:S04]  /*5070*/  MUFU.EX2 R61, R61 ;  /* 0x0000003d003d7308 */ /* 0x000ea80000000800 */
[----:B------:R-:W-:-:S04]  /*5080*/  @!P4 FMUL R65, R65, 0.5 ;  /* 0x3f0000004141c820 */ /* 0x000fc80000400000 */
[----:B------:R-:W4:Y:S01]  /*5090*/  MUFU.EX2 R48, R48 ;  /* 0x0000003000307308 */ /* 0x000f220000000800 */
[----:B-1----:R-:W-:Y:S01]  /*50a0*/  @!P2 FMUL R44, R44, R44 ;  /* 0x0000002c2c2ca220 */ /* 0x002fe20000400000 */
[----:B------:R-:W-:Y:S01]  /*50b0*/  FSETP.GEU.AND P2, PT, R69, -126, PT ;  /* 0xc2fc00004500780b */ /* 0x000fe20003f4e000 */
[----:B------:R-:W-:Y:S01]  /*50c0*/  @!P5 FMUL R52, R52, 0.5 ;  /* 0x3f0000003434d820 */ /* 0x000fe20000400000 */
[----:B---3--:R-:W-:-:S04]  /*50d0*/  FMNMX R6, R6, R25, !PT ;  /* 0x0000001906067209 */ /* 0x008fc80007800000 */
[----:B------:R-:W1:Y:S01]  /*50e0*/  MUFU.EX2 R65, R65 ;  /* 0x0000004100417308 */ /* 0x000e620000000800 */
[----:B--2---:R-:W-:Y:S01]  /*50f0*/  @!P6 FMUL R61, R61, R61 ;  /* 0x0000003d3d3de220 */ /* 0x004fe20000400000 */
[----:B------:R-:W-:Y:S01]  /*5100*/  FSETP.GEU.AND P6, PT, R56, -126, PT ;  /* 0xc2fc00003800780b */ /* 0x000fe20003fce000 */
[----:B------:R-:W2:Y:S02]  /*5110*/  SHFL.BFLY PT, R25, R6, 0x2, 0x1f ;  /* 0x0c401f0006197f89 */ /* 0x000ea400000e0000 */
[----:B------:R-:W-:Y:S01]  /*5120*/  FADD R11, R28, R61 ;  /* 0x0000003d1c0b7221 */ /* 0x000fe20000000000 */
[----:B------:R-:W-:Y:S01]  /*5130*/  F2FP.BF16.F32.PACK_AB R28, R21, R28 ;  /* 0x0000001c151c723e */ /* 0x000fe200000010ff */
[----:B------:R-:W-:Y:S01]  /*5140*/  @!P2 FMUL R69, R69, 0.5 ;  /* 0x3f0000004545a820 */ /* 0x000fe20000400000 */
[----:B------:R-:W3:Y:S01]  /*5150*/  MUFU.EX2 R52, R52 ;  /* 0x0000003400347308 */ /* 0x000ee20000000800 */
[----:B----4-:R-:W-:Y:S01]  /*5160*/  @!P3 FMUL R48, R48, R48 ;  /* 0x000000303030b220 */ /* 0x010fe20000400000 */
[----:B------:R-:W-:-:S05]  /*5170*/  FSETP.GEU.AND P3, PT, R73, -126, PT ;  /* 0xc2fc00004900780b */ /* 0x000fca0003f6e000 */
[----:B------:R-:W-:Y:S01]  /*5180*/  @!P6 FMUL R56, R56, 0.5 ;  /* 0x3f0000003838e820 */ /* 0x000fe20000400000 */
[----:B------:R-:W4:Y:S01]  /*5190*/  MUFU.EX2 R69, R69 ;  /* 0x0000004500457308 */ /* 0x000f220000000800 */
[----:B-1----:R-:W-:Y:S01]  /*51a0*/  @!P4 FMUL R65, R65, R65 ;  /* 0x000000414141c220 */ /* 0x002fe20000400000 */
[----:B------:R-:W-:-:S05]  /*51b0*/  FSETP.GEU.AND P4, PT, R60, -126, PT ;  /* 0xc2fc00003c00780b */ /* 0x000fca0003f8e000 */
[----:B------:R-:W-:Y:S01]  /*51c0*/  @!P3 FMUL R73, R73, 0.5 ;  /* 0x3f0000004949b820 */ /* 0x000fe20000400000 */
[----:B------:R-:W1:Y:S01]  /*51d0*/  MUFU.EX2 R56, R56 ;  /* 0x0000003800387308 */ /* 0x000e620000000800 */
[----:B---3--:R-:W-:Y:S01]  /*51e0*/  @!P5 FMUL R52, R52, R52 ;  /* 0x000000343434d220 */ /* 0x008fe20000400000 */
[----:B------:R-:W-:Y:S02]  /*51f0*/  FSETP.GEU.AND P5, PT, R77, -126, PT ;  /* 0xc2fc00004d00780b */ /* 0x000fe40003fae000 */
[----:B--2---:R-:W-:-:S03]  /*5200*/  FMNMX R6, R6, R25, !PT ;  /* 0x0000001906067209 */ /* 0x004fc60007800000 */
[----:B------:R-:W-:Y:S01]  /*5210*/  @!P4 FMUL R60, R60, 0.5 ;  /* 0x3f0000003c3cc820 */ /* 0x000fe20000400000 */
[----:B------:R-:W2:Y:S01]  /*5220*/  MUFU.EX2 R73, R73 ;  /* 0x0000004900497308 */ /* 0x000ea20000000800 */
[----:B----4-:R-:W-:Y:S01]  /*5230*/  @!P2 FMUL R69, R69, R69 ;  /* 0x000000454545a220 */ /* 0x010fe20000400000 */
[----:B------:R-:W-:-:S04]  /*5240*/  FSETP.NEU.AND P2, PT, R6, -INF , PT ;  /* 0xff8000000600780b */ /* 0x000fc80003f4d000 */
[----:B------:R-:W-:Y:S01]  /*5250*/  FSEL R72, R6, RZ, P2 ;  /* 0x000000ff06487208 */ /* 0x000fe20001000000 */
[----:B------:R-:W-:Y:S01]  /*5260*/  @!P5 FMUL R77, R77, 0.5 ;  /* 0x3f0000004d4dd820 */ /* 0x000fe20000400000 */
[----:B------:R-:W3:Y:S01]  /*5270*/  MUFU.EX2 R60, R60 ;  /* 0x0000003c003c7308 */ /* 0x000ee20000000800 */
[----:B-1----:R-:W-:Y:S01]  /*5280*/  @!P6 FMUL R56, R56, R56 ;  /* 0x000000383838e220 */ /* 0x002fe20000400000 */
[----:B------:R-:W-:Y:S01]  /*5290*/  FSETP.GEU.AND P6, PT, R64, -126, PT ;  /* 0xc2fc00004000780b */ /* 0x000fe20003fce000 */
[C---:B------:R-:W-:Y:S01]  /*52a0*/  FMUL R25, R72.reuse, UR16 ;  /* 0x0000001048197c20 */ /* 0x040fe20008400000 */
[----:B------:R-:W-:Y:S01]  /*52b0*/  FSETP.GEU.AND P2, PT, R81, -126, PT ;  /* 0xc2fc00005100780b */ /* 0x000fe20003f4e000 */
[----:B------:R-:W-:Y:S01]  /*52c0*/  FADD R111, -R72, R9 ;  /* 0x00000009486f7221 */ /* 0x000fe20000000100 */
[----:B------:R-:W-:Y:S01]  /*52d0*/  FADD R9, R24, R53 ;  /* 0x0000003518097221 */ /* 0x000fe20000000000 */
[--C-:B------:R-:W-:Y:S01]  /*52e0*/  FFMA R26, R26, UR16, -R25.reuse ;  /* 0x000000101a1a7c23 */ /* 0x100fe20008000819 */
[----:B------:R-:W1:Y:S01]  /*52f0*/  MUFU.EX2 R77, R77 ;  /* 0x0000004d004d7308 */ /* 0x000e620000000800 */
[----:B--2---:R-:W-:Y:S01]  /*5300*/  @!P3 FMUL R73, R73, R73 ;  /* 0x000000494949b220 */ /* 0x004fe20000400000 */
[----:B------:R-:W-:Y:S01]  /*5310*/  FSETP.GEU.AND P3, PT, R68, -126, PT ;  /* 0xc2fc00004400780b */ /* 0x000fe20003f6e000 */
[--C-:B------:R-:W-:Y:S01]  /*5320*/  FFMA R30, R30, UR16, -R25.reuse ;  /* 0x000000101e1e7c23 */ /* 0x100fe20008000819 */
[--C-:B------:R-:W-:Y:S01]  /*5330*/  FFMA R27, R27, UR16, -R25.reuse ;  /* 0x000000101b1b7c23 */ /* 0x100fe20008000819 */
[--C-:B------:R-:W-:Y:S01]  /*5340*/  FFMA R34, R34, UR16, -R25.reuse ;  /* 0x0000001022227c23 */ /* 0x100fe20008000819 */
[--C-:B------:R-:W-:Y:S01]  /*5350*/  FFMA R29, R31, UR16, -R25.reuse ;  /* 0x000000101f1d7c23 */ /* 0x100fe20008000819 */
[----:B------:R-:W-:Y:S01]  /*5360*/  @!P6 FMUL R64, R64, 0.5 ;  /* 0x3f0000004040e820 */ /* 0x000fe20000400000 */
[--C-:B------:R-:W-:Y:S01]  /*5370*/  FFMA R38, R38, UR16, -R25.reuse ;  /* 0x0000001026267c23 */ /* 0x100fe20008000819 */
[----:B---3--:R-:W-:Y:S01]  /*5380*/  @!P4 FMUL R60, R60, R60 ;  /* 0x0000003c3c3cc220 */ /* 0x008fe20000400000 */
[----:B------:R-:W-:Y:S01]  /*5390*/  FSETP.GEU.AND P4, PT, R26, -126, PT ;  /* 0xc2fc00001a00780b */ /* 0x000fe20003f8e000 */
[----:B------:R-:W-:Y:S01]  /*53a0*/  @!P2 FMUL R81, R81, 0.5 ;  /* 0x3f0000005151a820 */ /* 0x000fe20000400000 */
[--C-:B------:R-:W-:Y:S01]  /*53b0*/  FFMA R42, R42, UR16, -R25.reuse ;  /* 0x000000102a2a7c23 */ /* 0x100fe20008000819 */
[----:B------:R-:W2:Y:S01]  /*53c0*/  MUFU.EX2 R64, R64 ;  /* 0x0000004000407308 */ /* 0x000ea20000000800 */
[--C-:B------:R-:W-:Y:S01]  /*53d0*/  FFMA R75, R75, UR16, -R25.reuse ;  /* 0x000000104b4b7c23 */ /* 0x100fe20008000819 */
[----:B------:R-:W-:Y:S01]  /*53e0*/  @!P3 FMUL R68, R68, 0.5 ;  /* 0x3f0000004444b820 */ /* 0x000fe20000400000 */
[--C-:B------:R-:W-:Y:S01]  /*53f0*/  FFMA R82, R82, UR16, -R25.reuse ;  /* 0x0000001052527c23 */ /* 0x100fe20008000819 */
[----:B-1----:R-:W-:Y:S01]  /*5400*/  @!P5 FMUL R77, R77, R77 ;  /* 0x0000004d4d4dd220 */ /* 0x002fe20000400000 */
[----:B------:R-:W-:Y:S01]  /*5410*/  FSETP.GEU.AND P5, PT, R27, -126, PT ;  /* 0xc2fc00001b00780b */ /* 0x000fe20003fae000 */
[--C-:B------:R-:W-:Y:S01]  /*5420*/  FFMA R83, R83, UR16, -R25.reuse ;  /* 0x0000001053537c23 */ /* 0x100fe20008000819 */
[--C-:B------:R-:W-:Y:S01]  /*5430*/  FFMA R71, R71, UR16, -R25.reuse ;  /* 0x0000001047477c23 */ /* 0x100fe20008000819 */
[----:B------:R-:W1:Y:S01]  /*5440*/  MUFU.EX2 R68, R68 ;  /* 0x0000004400447308 */ /* 0x000e620000000800 */
[--C-:B------:R-:W-:Y:S01]  /*5450*/  FFMA R79, R79, UR16, -R25.reuse ;  /* 0x000000104f4f7c23 */ /* 0x100fe20008000819 */
[----:B------:R-:W-:Y:S01]  /*5460*/  @!P4 FMUL R26, R26, 0.5 ;  /* 0x3f0000001a1ac820 */ /* 0x000fe20000400000 */
[--C-:B------:R-:W-:Y:S01]  /*5470*/  FFMA R86, R86, UR16, -R25.reuse ;  /* 0x0000001056567c23 */ /* 0x100fe20008000819 */
[----:B------:R-:W-:Y:S01]  /*5480*/  FFMA R87, R87, UR16, -R25 ;  /* 0x0000001057577c23 */ /* 0x000fe20008000819 */
[----:B------:R-:W-:Y:S01]  /*5490*/  FMUL R111, R111, UR16 ;  /* 0x000000106f6f7c20 */ /* 0x000fe20008400000 */
[----:B------:R-:W-:-:S02]  /*54a0*/  F2FP.BF16.F32.PACK_AB R24, R13, R24 ;  /* 0x000000180d18723e */ /* 0x000fc400000010ff */
[----:B------:R-:W3:Y:S01]  /*54b0*/  MUFU.EX2 R81, R81 ;  /* 0x0000005100517308 */ /* 0x000ee20000000800 */
[----:B--2---:R-:W-:Y:S01]  /*54c0*/  @!P6 FMUL R64, R64, R64 ;  /* 0x000000404040e220 */ /* 0x004fe20000400000 */
[----:B------:R-:W-:Y:S01]  /*54d0*/  FSETP.GEU.AND P6, PT, R30, -126, PT ;  /* 0xc2fc00001e00780b */ /* 0x000fe20003fce000 */
[----:B------:R-:W-:-:S05]  /*54e0*/  @!P5 FMUL R27, R27, 0.5 ;  /* 0x3f0000001b1bd820 */ /* 0x000fca0000400000 */
[----:B------:R2:W4:Y:S01]  /*54f0*/  MUFU.EX2 R76, R26 ;  /* 0x0000001a004c7308 */ /* 0x0005220000000800 */
[----:B-1----:R-:W-:Y:S01]  /*5500*/  @!P3 FMUL R68, R68, R68 ;  /* 0x000000444444b220 */ /* 0x002fe20000400000 */
[----:B------:R-:W-:-:S05]  /*5510*/  FSETP.GEU.AND P3, PT, R34, -126, PT ;  /* 0xc2fc00002200780b */ /* 0x000fca0003f6e000 */
[----:B------:R-:W-:Y:S01]  /*5520*/  @!P6 FMUL R30, R30, 0.5 ;  /* 0x3f0000001e1ee820 */ /* 0x000fe20000400000 */
[----:B------:R1:W5:Y:S01]  /*5530*/  MUFU.EX2 R31, R27 ;  /* 0x0000001b001f7308 */ /* 0x0003620000000800 */
[----:B---3--:R-:W-:Y:S01]  /*5540*/  @!P2 FMUL R81, R81, R81 ;  /* 0x000000515151a220 */ /* 0x008fe20000400000 */
[----:B------:R-:W-:Y:S01]  /*5550*/  FSETP.GEU.AND P2, PT, R29, -126, PT ;  /* 0xc2fc00001d00780b */ /* 0x000fe20003f4e000 */
[----:B--2---:R-:W-:-:S04]  /*5560*/  FFMA R26, R35, UR16, -R25 ;  /* 0x00000010231a7c23 */ /* 0x004fc80008000819 */
        /* <DEDUP_REMOVED lines=13> */
[----:B------:R-:W-:Y:S01]  /*5640*/  @!P4 FMUL R26, R26, 0.5 ;  /* 0x3f0000001a1ac820 */ /* 0x000fe20000400000 */
[----:B-1----:R-:W-:-:S03]  /*5650*/  FFMA R34, R51, UR16, -R25 ;  /* 0x0000001033227c23 */ /* 0x002fc60008000819 */
[----:B------:R-:W-:Y:S01]  /*5660*/  @!P5 FMUL R38, R38, 0.5 ;  /* 0x3f0000002626d820 */ /* 0x000fe20000400000 */
[----:B------:R1:W3:Y:S01]  /*5670*/  MUFU.EX2 R39, R26 ;  /* 0x0000001a00277308 */ /* 0x0002e20000000800 */
[----:B--2---:R-:W-:Y:S01]  /*5680*/  FFMA R29, R43, UR16, -R25 ;  /* 0x000000102b1d7c23 */ /* 0x004fe20008000819 */
[----:B----4-:R-:W-:-:S04]  /*5690*/  @!P3 FMUL R84, R84, R84 ;  /* 0x000000545454b220 */ /* 0x010fc80000400000 */
[----:B------:R-:W-:Y:S01]  /*56a0*/  FSETP.GEU.AND P3, PT, R29, -126, PT ;  /* 0xc2fc00001d00780b */ /* 0x000fe20003f6e000 */
[----:B------:R-:W-:Y:S01]  /*56b0*/  @!P6 FMUL R27, R27, 0.5 ;  /* 0x3f0000001b1be820 */ /* 0x000fe20000400000 */
[----:B------:R-:W2:Y:S01]  /*56c0*/  MUFU.EX2 R85, R38 ;  /* 0x0000002600557308 */ /* 0x000ea20000000800 */
[----:B-----5:R-:W-:Y:S01]  /*56d0*/  @!P2 FMUL R35, R35, R35 ;  /* 0x000000232323a220 */ /* 0x020fe20000400000 */
[----:B------:R-:W-:Y:S01]  /*56e0*/  FSETP.GEU.AND P2, PT, R42, -126, PT ;  /* 0xc2fc00002a00780b */ /* 0x000fe20003f4e000 */
[----:B-1----:R-:W-:-:S05]  /*56f0*/  FFMA R26, R46, UR16, -R25 ;  /* 0x000000102e1a7c23 */ /* 0x002fca0008000819 */
[----:B------:R1:W4:Y:S01]  /*5700*/  MUFU.EX2 R110, R27 ;  /* 0x0000001b006e7308 */ /* 0x0003220000000800 */
[----:B---3--:R-:W-:Y:S01]  /*5710*/  @!P4 FMUL R39, R39, R39 ;  /* 0x000000272727c220 */ /* 0x008fe20000400000 */
[----:B------:R-:W-:Y:S01]  /*5720*/  FSETP.GEU.AND P4, PT, R26, -126, PT ;  /* 0xc2fc00001a00780b */ /* 0x000fe20003f8e000 */
[----:B------:R-:W-:-:S04]  /*5730*/  @!P3 FMUL R29, R29, 0.5 ;  /* 0x3f0000001d1db820 */ /* 0x000fc80000400000 */
[----:B------:R-:W-:Y:S01]  /*5740*/  @!P2 FMUL R42, R42, 0.5 ;  /* 0x3f0000002a2aa820 */ /* 0x000fe20000400000 */
[----:B------:R3:W5:Y:S01]  /*5750*/  MUFU.EX2 R46, R29 ;  /* 0x0000001d002e7308 */ /* 0x0007620000000800 */
[----:B-1----:R-:W-:Y:S01]  /*5760*/  FFMA R27, R50, UR16, -R25 ;  /* 0x00000010321b7c23 */ /* 0x002fe20008000819 */
[----:B--2---:R-:W-:Y:S01]  /*5770*/  @!P5 FMUL R85, R85, R85 ;  /* 0x000000555555d220 */ /* 0x004fe20000400000 */
[----:B------:R-:W-:-:S04]  /*5780*/  FSETP.GEU.AND P5, PT, R30, -126, PT ;  /* 0xc2fc00001e00780b */ /* 0x000fc80003fae000 */
[----:B------:R-:W-:Y:S01]  /*5790*/  @!P4 FMUL R26, R26, 0.5 ;  /* 0x3f0000001a1ac820 */ /* 0x000fe20000400000 */
[----:B------:R-:W1:Y:S01]  /*57a0*/  MUFU.EX2 R43, R42 ;  /* 0x0000002a002b7308 */ /* 0x000e620000000800 */
[----:B----4-:R-:W-:Y:S01]  /*57b0*/  @!P6 FMUL R110, R110, R110 ;  /* 0x0000006e6e6ee220 */ /* 0x010fe20000400000 */
[----:B------:R-:W-:Y:S01]  /*57c0*/  FSETP.GEU.AND P6, PT, R27, -126, PT ;  /* 0xc2fc00001b00780b */ /* 0x000fe20003fce000 */
[----:B---3--:R-:W-:-:S05]  /*57d0*/  FFMA R29, R54, UR16, -R25 ;  /* 0x00000010361d7c23 */ /* 0x008fca0008000819 */
[----:B------:R-:W-:Y:S01]  /*57e0*/  @!P5 FMUL R30, R30, 0.5 ;  /* 0x3f0000001e1ed820 */ /* 0x000fe20000400000 */
[----:B-----5:R-:W-:Y:S01]  /*57f0*/  @!P3 FMUL R46, R46, R46 ;  /* 0x0000002e2e2eb220 */ /* 0x020fe20000400000 */
[----:B------:R2:W3:Y:S01]  /*5800*/  MUFU.EX2 R47, R26 ;  /* 0x0000001a002f7308 */ /* 0x0004e20000000800 */
[----:B------:R-:W-:-:S04]  /*5810*/  FSETP.GEU.AND P3, PT, R29, -126, PT ;  /* 0xc2fc00001d00780b */ /* 0x000fc80003f6e000 */
[----:B------:R-:W-:Y:S01]  /*5820*/  @!P6 FMUL R27, R27, 0.5 ;  /* 0x3f0000001b1be820 */ /* 0x000fe20000400000 */
[----:B-1----:R-:W-:Y:S02]  /*5830*/  @!P2 FMUL R43, R43, R43 ;  /* 0x0000002b2b2ba220 */ /* 0x002fe40000400000 */
[----:B------:R1:W4:Y:S01]  /*5840*/  MUFU.EX2 R50, R30 ;  /* 0x0000001e00327308 */ /* 0x0003220000000800 */
[----:B------:R-:W-:Y:S01]  /*5850*/  FSETP.GEU.AND P2, PT, R34, -126, PT ;  /* 0xc2fc00002200780b */ /* 0x000fe20003f4e000 */
[----:B--2---:R-:W-:-:S04]  /*5860*/  FFMA R26, R55, UR16, -R25 ;  /* 0x00000010371a7c23 */ /* 0x004fc80008000819 */
[----:B------:R-:W-:Y:S02]  /*5870*/  @!P3 FMUL R29, R29, 0.5 ;  /* 0x3f0000001d1db820 */ /* 0x000fe40000400000 */
[----:B------:R2:W5:Y:S01]  /*5880*/  MUFU.EX2 R51, R27 ;  /* 0x0000001b00337308 */ /* 0x0005620000000800 */
[----:B-1----:R-:W-:Y:S01]  /*5890*/  FFMA R30, R58, UR16, -R25 ;  /* 0x000000103a1e7c23 */ /* 0x002fe20008000819 */
[----:B---3--:R-:W-:Y:S01]  /*58a0*/  @!P4 FMUL R47, R47, R47 ;  /* 0x0000002f2f2fc220 */ /* 0x008fe20000400000 */
[----:B------:R-:W-:-:S03]  /*58b0*/  FSETP.GEU.AND P4, PT, R26, -126, PT ;  /* 0xc2fc00001a00780b */ /* 0x000fc60003f8e000 */
[----:B------:R-:W-:Y:S02]  /*58c0*/  @!P2 FMUL R34, R34, 0.5 ;  /* 0x3f0000002222a820 */ /* 0x000fe40000400000 */
[----:B------:R1:W3:Y:S01]  /*58d0*/  MUFU.EX2 R55, R29 ;  /* 0x0000001d00377308 */ /* 0x0002e20000000800 */
[----:B--2---:R-:W-:Y:S01]  /*58e0*/  FFMA R27, R59, UR16, -R25 ;  /* 0x000000103b1b7c23 */ /* 0x004fe20008000819 */
[----:B----4-:R-:W-:Y:S01]  /*58f0*/  @!P5 FMUL R50, R50, R50 ;  /* 0x000000323232d220 */ /* 0x010fe20000400000 */
[----:B------:R-:W-:-:S05]  /*5900*/  FSETP.GEU.AND P5, PT, R30, -126, PT ;  /* 0xc2fc00001e00780b */ /* 0x000fca0003fae000 */
[----:B------:R2:W4:Y:S01]  /*5910*/  MUFU.EX2 R54, R34 ;  /* 0x0000002200367308 */ /* 0x0005220000000800 */
[----:B-----5:R-:W-:Y:S01]  /*5920*/  @!P6 FMUL R51, R51, R51 ;  /* 0x000000333333e220 */ /* 0x020fe20000400000 */
[----:B------:R-:W-:Y:S01]  /*5930*/  FSETP.GEU.AND P6, PT, R27, -126, PT ;  /* 0xc2fc00001b00780b */ /* 0x000fe20003fce000 */
[----:B-1----:R-:W-:Y:S01]  /*5940*/  FFMA R29, R63, UR16, -R25 ;  /* 0x000000103f1d7c23 */ /* 0x002fe20008000819 */
[----:B------:R-:W-:-:S04]  /*5950*/  @!P4 FMUL R26, R26, 0.5 ;  /* 0x3f0000001a1ac820 */ /* 0x000fc80000400000 */
[----:B------:R-:W-:Y:S01]  /*5960*/  @!P5 FMUL R30, R30, 0.5 ;  /* 0x3f0000001e1ed820 */ /* 0x000fe20000400000 */
[----:B--2---:R-:W-:Y:S01]  /*5970*/  FFMA R34, R62, UR16, -R25 ;  /* 0x000000103e227c23 */ /* 0x004fe20008000819 */
[----:B---3--:R-:W-:Y:S01]  /*5980*/  @!P3 FMUL R55, R55, R55 ;  /* 0x000000373737b220 */ /* 0x008fe20000400000 */
[----:B------:R1:W2:Y:S01]  /*5990*/  MUFU.EX2 R58, R26 ;  /* 0x0000001a003a7308 */ /* 0x0002a20000000800 */
[----:B------:R-:W-:-:S03]  /*59a0*/  FSETP.GEU.AND P3, PT, R29, -126, PT ;  /* 0xc2fc00001d00780b */ /* 0x000fc60003f6e000 */
[----:B------:R-:W-:Y:S01]  /*59b0*/  @!P6 FMUL R27, R27, 0.5 ;  /* 0x3f0000001b1be820 */ /* 0x000fe20000400000 */
[----:B----4-:R-:W-:Y:S01]  /*59c0*/  @!P2 FMUL R54, R54, R54 ;  /* 0x000000363636a220 */ /* 0x010fe20000400000 */
[----:B------:R-:W-:Y:S02]  /*59d0*/  FSETP.GEU.AND P2, PT, R34, -126, PT ;  /* 0xc2fc00002200780b */ /* 0x000fe40003f4e000 */
[----:B------:R3:W4:Y:S01]  /*59e0*/  MUFU.EX2 R62, R27 ;  /* 0x0000001b003e7308 */ /* 0x0007220000000800 */
[----:B-1----:R-:W-:-:S05]  /*59f0*/  FFMA R26, R66, UR16, -R25 ;  /* 0x00000010421a7c23 */ /* 0x002fca0008000819 */
[----:B------:R-:W-:Y:S02]  /*5a00*/  @!P3 FMUL R29, R29, 0.5 ;  /* 0x3f0000001d1db820 */ /* 0x000fe40000400000 */
[----:B------:R1:W5:Y:S01]  /*5a10*/  MUFU.EX2 R59, R30 ;  /* 0x0000001e003b7308 */ /* 0x0003620000000800 */
[----:B---3--:R-:W-:Y:S01]  /*5a20*/  FFMA R27, R70, UR16, -R25 ;  /* 0x00000010461b7c23 */ /* 0x008fe20008000819 */
[----:B--2---:R-:W-:Y:S01]  /*5a30*/  @!P4 FMUL R58, R58, R58 ;  /* 0x0000003a3a3ac220 */ /* 0x004fe20000400000 */
[----:B------:R-:W-:Y:S01]  /*5a40*/  FSETP.GEU.AND P4, PT, R26, -126, PT ;  /* 0xc2fc00001a00780b */ /* 0x000fe20003f8e000 */
[----:B------:R-:W-:-:S04]  /*5a50*/  @!P2 FMUL R34, R34, 0.5 ;  /* 0x3f0000002222a820 */ /* 0x000fc80000400000 */
[----:B------:R2:W3:Y:S01]  /*5a60*/  MUFU.EX2 R66, R29 ;  /* 0x0000001d00427308 */ /* 0x0004e20000000800 */
[----:B-1----:R-:W-:Y:S01]  /*5a70*/  FFMA R30, R67, UR16, -R25 ;  /* 0x00000010431e7c23 */ /* 0x002fe20008000819 */
[----:B----4-:R-:W-:Y:S01]  /*5a80*/  @!P6 FMUL R62, R62, R62 ;  /* 0x0000003e3e3ee220 */ /* 0x010fe20000400000 */
[----:B------:R-:W-:-:S05]  /*5a90*/  FSETP.GEU.AND P6, PT, R27, -126, PT ;  /* 0xc2fc00001b00780b */ /* 0x000fca0003fce000 */
[----:B------:R1:W4:Y:S01]  /*5aa0*/  MUFU.EX2 R63, R34 ;  /* 0x00000022003f7308 */ /* 0x0003220000000800 */
[----:B-----5:R-:W-:Y:S01]  /*5ab0*/  @!P5 FMUL R59, R59, R59 ;  /* 0x0000003b3b3bd220 */ /* 0x020fe20000400000 */
[----:B------:R-:W-:Y:S01]  /*5ac0*/  FSETP.GEU.AND P5, PT, R30, -126, PT ;  /* 0xc2fc00001e00780b */ /* 0x000fe20003fae000 */
[----:B------:R-:W-:Y:S01]  /*5ad0*/  @!P4 FMUL R26, R26, 0.5 ;  /* 0x3f0000001a1ac820 */ /* 0x000fe20000400000 */
[----:B--2---:R-:W-:-:S04]  /*5ae0*/  FFMA R29, R78, UR16, -R25 ;  /* 0x000000104e1d7c23 */ /* 0x004fc80008000819 */
[----:B------:R-:W-:Y:S01]  /*5af0*/  @!P6 FMUL R27, R27, 0.5 ;  /* 0x3f0000001b1be820 */ /* 0x000fe20000400000 */
[----:B-1----:R-:W-:Y:S01]  /*5b00*/  FFMA R34, R74, UR16, -R25 ;  /* 0x000000104a227c23 */ /* 0x002fe20008000819 */
[----:B---3--:R-:W-:Y:S01]  /*5b10*/  @!P3 FMUL R66, R66, R66 ;  /* 0x000000424242b220 */ /* 0x008fe20000400000 */
[----:B------:R1:W2:Y:S01]  /*5b20*/  MUFU.EX2 R67, R26 ;  /* 0x0000001a00437308 */ /* 0x0002a20000000800 */
[----:B------:R-:W-:Y:S02]  /*5b30*/  FADD R25, R21, R48 ;  /* 0x0000003015197221 */ /* 0x000fe40000000000 */
[----:B------:R-:W-:Y:S01]  /*5b40*/  FSETP.GEU.AND P3, PT, R34, -126, PT ;  /* 0xc2fc00002200780b */ /* 0x000fe20003f6e000 */
[----:B------:R-:W-:Y:S01]  /*5b50*/  @!P5 FMUL R30, R30, 0.5 ;  /* 0x3f0000001e1ed820 */ /* 0x000fe20000400000 */
[----:B----4-:R-:W-:Y:S01]  /*5b60*/  @!P2 FMUL R63, R63, R63 ;  /* 0x0000003f3f3fa220 */ /* 0x010fe20000400000 */
[----:B------:R-:W-:Y:S02]  /*5b70*/  FSETP.GEU.AND P2, PT, R71, -126, PT ;  /* 0xc2fc00004700780b */ /* 0x000fe40003f4e000 */
[----:B------:R3:W4:Y:S01]  /*5b80*/  MUFU.EX2 R74, R27 ;  /* 0x0000001b004a7308 */ /* 0x0007220000000800 */
[----:B-1----:R-:W-:Y:S01]  /*5b90*/  FADD R26, R32, R69 ;  /* 0x00000045201a7221 */ /* 0x002fe20000000000 */
[----:B------:R-:W-:-:S06]  /*5ba0*/  F2FP.BF16.F32.PACK_AB R32, R37, R32 ;  /* 0x000000202520723e */ /* 0x000fcc00000010ff */
[----:B------:R1:W5:Y:S01]  /*5bb0*/  MUFU.EX2 R70, R30 ;  /* 0x0000001e00467308 */ /* 0x0003620000000800 */
[----:B------:R-:W-:Y:S01]  /*5bc0*/  @!P3 FMUL R34, R34, 0.5 ;  /* 0x3f0000002222b820 */ /* 0x000fe20000400000 */
[----:B--2---:R-:W-:Y:S01]  /*5bd0*/  @!P4 FMUL R67, R67, R67 ;  /* 0x000000434343c220 */ /* 0x004fe20000400000 */
[----:B------:R-:W-:Y:S01]  /*5be0*/  FSETP.GEU.AND P4, PT, R75, -126, PT ;  /* 0xc2fc00004b00780b */ /* 0x000fe20003f8e000 */
[----:B------:R-:W-:Y:S01]  /*5bf0*/  @!P2 FMUL R71, R71, 0.5 ;  /* 0x3f0000004747a820 */ /* 0x000fe20000400000 */
[----:B---3--:R-:W-:Y:S01]  /*5c00*/  FADD R27, R9, R26 ;  /* 0x0000001a091b7221 */ /* 0x008fe20000000000 */
[----:B------:R-:W-:Y:S01]  /*5c10*/  FADD R9, R13, R40 ;  /* 0x000000280d097221 */ /* 0x000fe20000000000 */
[----:B------:R-:W-:Y:S01]  /*5c20*/  FADD R26, R37, R56 ;  /* 0x00000038251a7221 */ /* 0x000fe20000000000 */
[----:B------:R2:W3:Y:S01]  /*5c30*/  MUFU.EX2 R78, R34 ;  /* 0x00000022004e7308 */ /* 0x0004e20000000800 */
[----:B----4-:R-:W-:Y:S01]  /*5c40*/  @!P6 FMUL R74, R74, R74 ;  /* 0x0000004a4a4ae220 */ /* 0x010fe20000400000 */
[----:B------:R-:W-:Y:S01]  /*5c50*/  FSETP.GEU.AND P6, PT, R82, -126, PT ;  /* 0xc2fc00005200780b */ /* 0x000fe20003fce000 */
[----:B-1----:R-:W-:Y:S01]  /*5c60*/  FADD R30, R36, R77 ;  /* 0x0000004d241e7221 */ /* 0x002fe20000000000 */
[----:B------:R-:W-:Y:S01]  /*5c70*/  FADD R112, R84, R67 ;  /* 0x0000004354707221 */ /* 0x000fe20000000000 */
[----:B------:R-:W-:-:S02]  /*5c80*/  F2FP.BF16.F32.PACK_AB R36, R45, R36 ;  /* 0x000000242d24723e */ /* 0x000fc400000010ff */
[----:B------:R-:W-:Y:S01]  /*5c90*/  FADD R38, R11, R30 ;  /* 0x0000001e0b267221 */ /* 0x000fe20000000000 */
[----:B------:R-:W-:Y:S01]  /*5ca0*/  @!P4 FMUL R75, R75, 0.5 ;  /* 0x3f0000004b4bc820 */ /* 0x000fe20000400000 */
[----:B-----5:R-:W-:Y:S01]  /*5cb0*/  @!P5 FMUL R70, R70, R70 ;  /* 0x000000464646d220 */ /* 0x020fe20000400000 */
[----:B------:R-:W-:Y:S01]  /*5cc0*/  FSETP.GEU.AND P5, PT, R29, -126, PT ;  /* 0xc2fc00001d00780b */ /* 0x000fe20003fae000 */
[----:B------:R-:W1:Y:S01]  /*5cd0*/  MUFU.EX2 R71, R71 ;  /* 0x0000004700477308 */ /* 0x000e620000000800 */
[----:B--2---:R-:W-:Y:S01]  /*5ce0*/  FADD R34, R45, R64 ;  /* 0x000000402d227221 */ /* 0x004fe20000000000 */
[----:B------:R-:W-:Y:S01]  /*5cf0*/  FADD R11, R10, R65 ;  /* 0x000000410a0b7221 */ /* 0x000fe20000000000 */
[----:B------:R-:W-:Y:S01]  /*5d00*/  FADD R30, R20, R81 ;  /* 0x00000051141e7221 */ /* 0x000fe20000000000 */
[----:B------:R-:W-:Y:S01]  /*5d10*/  @!P6 FMUL R82, R82, 0.5 ;  /* 0x3f0000005252e820 */ /* 0x000fe20000400000 */
[----:B------:R-:W-:Y:S01]  /*5d20*/  FADD R34, R25, R34 ;  /* 0x0000002219227221 */ /* 0x000fe20000000000 */
[----:B---3--:R-:W-:Y:S01]  /*5d30*/  @!P3 FMUL R78, R78, R78 ;  /* 0x0000004e4e4eb220 */ /* 0x008fe20000400000 */
[----:B------:R-:W-:Y:S01]  /*5d40*/  FSETP.GEU.AND P3, PT, R83, -126, PT ;  /* 0xc2fc00005300780b */ /* 0x000fe20003f6e000 */
[----:B------:R-:W2:Y:S01]  /*5d50*/  MUFU.EX2 R75, R75 ;  /* 0x0000004b004b7308 */ /* 0x000ea20000000800 */
[----:B------:R-:W-:Y:S01]  /*5d60*/  FADD R42, R11, R30 ;  /* 0x0000001e0b2a7221 */ /* 0x000fe20000000000 */
[----:B------:R-:W-:Y:S01]  /*5d70*/  FADD R11, R33, R52 ;  /* 0x00000034210b7221 */ /* 0x000fe20000000000 */
[----:B------:R-:W-:Y:S01]  /*5d80*/  FADD R30, R49, R68 ;  /* 0x00000044311e7221 */ /* 0x000fe20000000000 */
[----:B------:R-:W-:Y:S01]  /*5d90*/  @!P5 FMUL R29, R29, 0.5 ;  /* 0x3f0000001d1dd820 */ /* 0x000fe20000400000 */
[----:B------:R-:W-:Y:S01]  /*5da0*/  FADD R114, R43, R78 ;  /* 0x0000004e2b727221 */ /* 0x000fe20000000000 */
[----:B------:R-:W-:Y:S01]  /*5db0*/  FADD R27, R27, R38 ;  /* 0x000000261b1b7221 */ /* 0x000fe20000000000 */
[----:B------:R-:W-:Y:S01]  /*5dc0*/  FADD R30, R11, R30 ;  /* 0x0000001e0b1e7221 */ /* 0x000fe20000000000 */
[----:B------:R3:W4:Y:S01]  /*5dd0*/  MUFU.EX2 R72, R29 ;  /* 0x0000001d00487308 */ /* 0x0007220000000800 */
[----:B-1----:R-:W-:Y:S01]  /*5de0*/  @!P2 FMUL R71, R71, R71 ;  /* 0x000000474747a220 */ /* 0x002fe20000400000 */
[----:B------:R-:W-:Y:S01]  /*5df0*/  FSETP.GEU.AND P2, PT, R111, -126, PT ;  /* 0xc2fc00006f00780b */ /* 0x000fe20003f4e000 */
[----:B------:R-:W-:Y:S01]  /*5e00*/  FADD R11, R76, R59 ;  /* 0x0000003b4c0b7221 */ /* 0x000fe20000000000 */
[----:B------:R-:W-:Y:S01]  /*5e10*/  @!P3 FMUL R83, R83, 0.5 ;  /* 0x3f0000005353b820 */ /* 0x000fe20000400000 */
[----:B------:R-:W-:-:S02]  /*5e20*/  F2FP.BF16.F32.PACK_AB R37, R54, R51 ;  /* 0x000000333625723e */ /* 0x000fc400000010ff */
[----:B------:R-:W-:Y:S01]  /*5e30*/  FADD R116, R11, R114 ;  /* 0x000000720b747221 */ /* 0x000fe20000000000 */
[----:B------:R-:W1:Y:S01]  /*5e40*/  MUFU.EX2 R82, R82 ;  /* 0x0000005200527308 */ /* 0x000e620000000800 */
[----:B--2---:R-:W-:Y:S01]  /*5e50*/  @!P4 FMUL R75, R75, R75 ;  /* 0x0000004b4b4bc220 */ /* 0x004fe20000400000 */
[----:B------:R-:W-:Y:S01]  /*5e60*/  FSETP.GEU.AND P4, PT, R79, -126, PT ;  /* 0xc2fc00004f00780b */ /* 0x000fe20003f8e000 */
[----:B---3--:R-:W-:Y:S01]  /*5e70*/  FADD R29, R9, R26 ;  /* 0x0000001a091d7221 */ /* 0x008fe20000000000 */
[----:B------:R-:W-:Y:S01]  /*5e80*/  FADD R9, R8, R57 ;  /* 0x0000003908097221 */ /* 0x000fe20000000000 */
[----:B------:R-:W-:Y:S01]  /*5e90*/  FADD R26, R14, R73 ;  /* 0x000000490e1a7221 */ /* 0x000fe20000000000 */
[----:B------:R-:W-:Y:S01]  /*5ea0*/  FADD R113, R46, R75 ;  /* 0x0000004b2e717221 */ /* 0x000fe20000000000 */
[----:B------:R-:W-:Y:S01]  /*5eb0*/  @!P2 FMUL R111, R111, 0.5 ;  /* 0x3f0000006f6fa820 */ /* 0x000fe20000400000 */
[----:B------:R-:W2:Y:S01]  /*5ec0*/  MUFU.EX2 R83, R83 ;  /* 0x0000005300537308 */ /* 0x000ea20000000800 */
[----:B----4-:R-:W-:Y:S01]  /*5ed0*/  @!P5 FMUL R72, R72, R72 ;  /* 0x000000484848d220 */ /* 0x010fe20000400000 */
[----:B------:R-:W-:Y:S01]  /*5ee0*/  FSETP.GEU.AND P5, PT, R86, -126, PT ;  /* 0xc2fc00005600780b */ /* 0x000fe20003fae000 */
[----:B------:R-:W-:Y:S01]  /*5ef0*/  FADD R25, R9, R26 ;  /* 0x0000001a09197221 */ /* 0x000fe20000000000 */
[----:B------:R-:W-:Y:S01]  /*5f00*/  FADD R9, R15, R44 ;  /* 0x0000002c0f097221 */ /* 0x000fe20000000000 */
[----:B------:R-:W-:Y:S01]  /*5f10*/  FADD R26, R41, R60 ;  /* 0x0000003c291a7221 */ /* 0x000fe20000000000 */
[----:B------:R-:W-:Y:S01]  /*5f20*/  FADD R11, R80, R63 ;  /* 0x0000003f500b7221 */ /* 0x000fe20000000000 */
[----:B------:R-:W-:Y:S01]  /*5f30*/  @!P4 FMUL R79, R79, 0.5 ;  /* 0x3f0000004f4fc820 */ /* 0x000fe20000400000 */
[----:B------:R-:W-:Y:S01]  /*5f40*/  MUFU.EX2 R111, R111 ;  /* 0x0000006f006f7308 */ /* 0x000fe20000000800 */
[----:B-1----:R-:W-:Y:S01]  /*5f50*/  @!P6 FMUL R82, R82, R82 ;  /* 0x000000525252e220 */ /* 0x002fe20000400000 */
[----:B------:R-:W-:Y:S01]  /*5f60*/  FSETP.GEU.AND P6, PT, R87, -126, PT ;  /* 0xc2fc00005700780b */ /* 0x000fe20003fce000 */
[----:B------:R-:W-:Y:S01]  /*5f70*/  FADD R9, R9, R26 ;  /* 0x0000001a09097221 */ /* 0x000fe20000000000 */
[----:B------:R-:W-:Y:S01]  /*5f80*/  FADD R26, R31, R62 ;  /* 0x0000003e1f1a7221 */ /* 0x000fe20000000000 */
[----:B------:R-:W-:Y:S01]  /*5f90*/  FADD R115, R51, R82 ;  /* 0x0000005233737221 */ /* 0x000fe20000000000 */
[----:B------:R-:W-:Y:S01]  /*5fa0*/  FADD R29, R29, R34 ;  /* 0x000000221d1d7221 */ /* 0x000fe20000000000 */
[----:B------:R-:W-:Y:S01]  /*5fb0*/  @!P5 FMUL R86, R86, 0.5 ;  /* 0x3f0000005656d820 */ /* 0x000fe20000400000 */
[----:B------:R-:W1:Y:S01]  /*5fc0*/  MUFU.EX2 R79, R79 ;  /* 0x0000004f004f7308 */ /* 0x000e620000000800 */
[----:B--2---:R-:W-:Y:S01]  /*5fd0*/  @!P3 FMUL R83, R83, R83 ;  /* 0x000000535353b220 */ /* 0x004fe20000400000 */
[----:B------:R-:W-:Y:S01]  /*5fe0*/  FSETP.GEU.AND P3, PT, R12, -126, PT ;  /* 0xc2fc00000c00780b */ /* 0x000fe20003f6e000 */
[----:B------:R-:W-:Y:S01]  /*5ff0*/  FADD R119, R112, R115 ;  /* 0x0000007370777221 */ /* 0x000fe20000000000 */
[----:B------:R-:W-:Y:S01]  /*6000*/  FADD R117, R26, R113 ;  /* 0x000000711a757221 */ /* 0x000fe20000000000 */
[----:B------:R-:W-:Y:S01]  /*6010*/  FADD R26, R39, R70 ;  /* 0x00000046271a7221 */ /* 0x000fe20000000000 */
[----:B------:R-:W-:Y:S01]  /*6020*/  FADD R113, R54, R83 ;  /* 0x0000005336717221 */ /* 0x000fe20000000000 */
[----:B------:R-:W-:Y:S01]  /*6030*/  @!P6 FMUL R87, R87, 0.5 ;  /* 0x3f0000005757e820 */ /* 0x000fe20000400000 */
[----:B------:R-:W2:Y:S01]  /*6040*/  MUFU.EX2 R86, R86 ;  /* 0x0000005600567308 */ /* 0x000ea20000000800 */
[----:B------:R-:W-:Y:S01]  /*6050*/  FADD R112, R47, R72 ;  /* 0x000000482f707221 */ /* 0x000fe20000000000 */
[----:B------:R-:W-:Y:S01]  /*6060*/  FADD R120, R26, R113 ;  /* 0x000000711a787221 */ /* 0x000fe20000000000 */
[----:B------:R-:W-:Y:S01]  /*6070*/  FADD R26, R85, R74 ;  /* 0x0000004a551a7221 */ /* 0x000fe20000000000 */
[----:B------:R-:W-:Y:S01]  /*6080*/  FADD R42, R25, R42 ;  /* 0x0000002a192a7221 */ /* 0x000fe20000000000 */
[----:B------:R-:W-:Y:S01]  /*6090*/  FADD R118, R11, R112 ;  /* 0x000000700b767221 */ /* 0x000fe20000000000 */
[----:B------:R-:W-:Y:S01]  /*60a0*/  FADD R11, R35, R66 ;  /* 0x00000042230b7221 */ /* 0x000fe20000000000 */
[----:B------:R-:W-:Y:S01]  /*60b0*/  @!P3 FMUL R12, R12, 0.5 ;  /* 0x3f0000000c0cb820 */ /* 0x000fe20000400000 */
[----:B------:R-:W3:Y:S01]  /*60c0*/  MUFU.EX2 R87, R87 ;  /* 0x0000005700577308 */ /* 0x000ee20000000800 */
[----:B-1----:R-:W-:Y:S01]  /*60d0*/  @!P4 FMUL R79, R79, R79 ;  /* 0x0000004f4f4fc220 */ /* 0x002fe20000400000 */
[----:B------:R-:W-:Y:S01]  /*60e0*/  FADD R112, R110, R71 ;  /* 0x000000476e707221 */ /* 0x000fe20000000000 */
[----:B------:R-:W-:Y:S01]  /*60f0*/  FADD R30, R9, R30 ;  /* 0x0000001e091e7221 */ /* 0x000fe20000000000 */
[----:B------:R-:W-:Y:S01]  /*6100*/  FADD R116, R116, R119 ;  /* 0x0000007774747221 */ /* 0x000fe20000000000 */
[----:B------:R-:W-:Y:S01]  /*6110*/  FADD R114, R50, R79 ;  /* 0x0000004f32727221 */ /* 0x000fe20000000000 */
[----:B------:R-:W-:Y:S01]  /*6120*/  FADD R117, R117, R120 ;  /* 0x0000007875757221 */ /* 0x000fe20000000000 */
[----:B------:R-:W-:Y:S01]  /*6130*/  FADD R30, R29, R30 ;  /* 0x0000001e1d1e7221 */ /* 0x000fe20000000000 */
[----:B------:R-:W1:Y:S01]  /*6140*/  MUFU.EX2 R12, R12 ;  /* 0x0000000c000c7308 */ /* 0x000e620000000800 */
[----:B--2---:R-:W-:Y:S01]  /*6150*/  @!P5 FMUL R86, R86, R86 ;  /* 0x000000565656d220 */ /* 0x004fe20000400000 */
[----:B------:R-:W-:Y:S01]  /*6160*/  FADD R11, R11, R114 ;  /* 0x000000720b0b7221 */ /* 0x000fe20000000000 */
[----:B------:R-:W-:Y:S01]  /*6170*/  FADD R27, R27, R42 ;  /* 0x0000002a1b1b7221 */ /* 0x000fe20000000000 */
[----:B------:R-:W-:Y:S01]  /*6180*/  SHF.L.U32 R9, R22, 0x1f, RZ ;  /* 0x0000001f16097819 */ /* 0x000fe200000006ff */
[----:B------:R-:W-:Y:S01]  /*6190*/  FADD R113, R55, R86 ;  /* 0x0000005637717221 */ /* 0x000fe20000000000 */
[----:B------:R-:W-:Y:S01]  /*61a0*/  @!P2 FMUL R111, R111, R111 ;  /* 0x0000006f6f6fa220 */ /* 0x000fe20000400000 */
[----:B------:R-:W-:Y:S01]  /*61b0*/  FADD R27, R27, R30 ;  /* 0x0000001e1b1b7221 */ /* 0x000fe20000000000 */
[----:B------:R2:W4:Y:S01]  /*61c0*/  SYNCS.PHASECHK.TRANS64.TRYWAIT P2, [UR10+0xe400], R9 ;  /* 0x00e40009ff0075a7 */ /* 0x000522000804014a */
[----:B---3--:R-:W-:Y:S01]  /*61d0*/  @!P6 FMUL R87, R87, R87 ;  /* 0x000000575757e220 */ /* 0x008fe20000400000 */
[----:B------:R-:W-:Y:S01]  /*61e0*/  FADD R113, R26, R113 ;  /* 0x000000711a717221 */ /* 0x000fe20000000000 */
[----:B------:R-:W-:Y:S01]  /*61f0*/  F2FP.BF16.F32.PACK_AB R30, R33, R10 ;  /* 0x0000000a211e723e */ /* 0x000fe200000010ff */
[----:B------:R-:W-:Y:S01]  /*6200*/  FMUL R90, R90, R111 ;  /* 0x0000006f5a5a7220 */ /* 0x000fe20000400000 */
[----:B------:R-:W-:Y:S01]  /*6210*/  FADD R115, R58, R87 ;  /* 0x000000573a737221 */ /* 0x000fe20000000000 */
[----:B------:R-:W-:Y:S01]  /*6220*/  FADD R113, R118, R113 ;  /* 0x0000007176717221 */ /* 0x000fe20000000000 */
[----:B------:R-:W-:Y:S01]  /*6230*/  F2FP.BF16.F32.PACK_AB R33, R46, R43 ;  /* 0x0000002b2e21723e */ /* 0x000fe200000010ff */
[----:B------:R-:W-:Y:S01]  /*6240*/  FMUL R91, R91, R111 ;  /* 0x0000006f5b5b7220 */ /* 0x000fe20000400000 */
[----:B------:R-:W-:Y:S01]  /*6250*/  FADD R112, R112, R115 ;  /* 0x0000007370707221 */ /* 0x000fe20000000000 */
[----:B------:R-:W-:Y:S01]  /*6260*/  FADD R113, R116, R113 ;  /* 0x0000007174717221 */ /* 0x000fe20000000000 */
[----:B-1----:R-:W-:Y:S01]  /*6270*/  @!P3 FMUL R12, R12, R12 ;  /* 0x0000000c0c0cb220 */ /* 0x002fe20000400000 */
[----:B------:R-:W-:Y:S01]  /*6280*/  F2FP.BF16.F32.PACK_AB R42, R44, R57 ;  /* 0x000000392c2a723e */ /* 0x000fe200000010ff */
[----:B------:R-:W-:Y:S01]  /*6290*/  FADD R112, R11, R112 ;  /* 0x000000700b707221 */ /* 0x000fe20000000000 */
[----:B------:R-:W-:Y:S01]  /*62a0*/  F2FP.BF16.F32.PACK_AB R25, R31, R76 ;  /* 0x0000004c1f19723e */ /* 0x000fe200000010ff */
[----:B------:R-:W-:Y:S01]  /*62b0*/  FFMA R3, R12, R3, R27 ;  /* 0x000000030c037223 */ /* 0x000fe2000000001b */
[----:B------:R-:W-:Y:S01]  /*62c0*/  F2FP.BF16.F32.PACK_AB R27, R35, R80 ;  /* 0x00000050231b723e */ /* 0x000fe200000010ff */
[----:B------:R-:W-:Y:S01]  /*62d0*/  FADD R112, R117, R112 ;  /* 0x0000007075707221 */ /* 0x000fe20000000000 */
[----:B------:R-:W-:Y:S01]  /*62e0*/  F2FP.BF16.F32.PACK_AB R29, R39, R84 ;  /* 0x00000054271d723e */ /* 0x000fe200000010ff */
[----:B------:R-:W-:Y:S01]  /*62f0*/  FMUL R88, R88, R12 ;  /* 0x0000000c58587220 */ /* 0x000fe20000400000 */
[----:B------:R-:W-:Y:S01]  /*6300*/  F2FP.BF16.F32.PACK_AB R34, R41, R14 ;  /* 0x0000000e2922723e */ /* 0x000fe200000010ff */
[----:B------:R-:W-:Y:S01]  /*6310*/  FADD R112, R113, R112 ;  /* 0x0000007071707221 */ /* 0x000fe20000000000 */
[----:B------:R-:W-:Y:S01]  /*6320*/  F2FP.BF16.F32.PACK_AB R35, R50, R47 ;  /* 0x0000002f3223723e */ /* 0x000fe200000010ff */
[----:B------:R-:W-:Y:S01]  /*6330*/  FMUL R89, R89, R12 ;  /* 0x0000000c59597220 */ /* 0x000fe20000400000 */
[----:B------:R-:W-:Y:S01]  /*6340*/  F2FP.BF16.F32.PACK_AB R38, R49, R20 ;  /* 0x000000143126723e */ /* 0x000fe200000010ff */
[----:B------:R-:W-:Y:S01]  /*6350*/  FFMA R0, R111, R0, R112 ;  /* 0x000000006f007223 */ /* 0x000fe20000000070 */
[----:B------:R-:W-:Y:S01]  /*6360*/  F2FP.BF16.F32.PACK_AB R40, R40, R53 ;  /* 0x000000352828723e */ /* 0x000fe200000010ff */
[-C--:B------:R-:W-:Y:S01]  /*6370*/  FMUL R92, R92, R12.reuse ;  /* 0x0000000c5c5c7220 */ /* 0x080fe20000400000 */
[----:B------:R-:W-:Y:S01]  /*6380*/  F2FP.BF16.F32.PACK_AB R44, R48, R61 ;  /* 0x0000003d302c723e */ /* 0x000fe200000010ff */
[-C--:B------:R-:W-:Y:S01]  /*6390*/  FMUL R93, R93, R12.reuse ;  /* 0x0000000c5d5d7220 */ /* 0x080fe20000400000 */
[----:B------:R-:W-:Y:S01]  /*63a0*/  F2FP.BF16.F32.PACK_AB R46, R52, R65 ;  /* 0x00000041342e723e */ /* 0x000fe200000010ff */
[-C--:B------:R-:W-:Y:S01]  /*63b0*/  FMUL R96, R96, R12.reuse ;  /* 0x0000000c60607220 */ /* 0x080fe20000400000 */
[-C--:B------:R-:W-:Y:S01]  /*63c0*/  FMUL R97, R97, R12.reuse ;  /* 0x0000000c61617220 */ /* 0x080fe20000400000 */
[-C--:B------:R-:W-:Y:S01]  /*63d0*/  FMUL R100, R100, R12.reuse ;  /* 0x0000000c64647220 */ /* 0x080fe20000400000 */
[----:B------:R-:W-:Y:S01]  /*63e0*/  FMUL R101, R101, R12 ;  /* 0x0000000c65657220 */ /* 0x000fe20000400000 */
[----:B------:R-:W-:Y:S01]  /*63f0*/  F2FP.BF16.F32.PACK_AB R26, R15, R8 ;  /* 0x000000080f1a723e */ /* 0x000fe200000010ff */
[-C--:B------:R-:W-:Y:S01]  /*6400*/  FMUL R94, R94, R111.reuse ;  /* 0x0000006f5e5e7220 */ /* 0x080fe20000400000 */
[-C--:B------:R-:W-:Y:S01]  /*6410*/  FMUL R95, R95, R111.reuse ;  /* 0x0000006f5f5f7220 */ /* 0x080fe20000400000 */
[-C--:B------:R-:W-:Y:S01]  /*6420*/  FMUL R98, R98, R111.reuse ;  /* 0x0000006f62627220 */ /* 0x080fe20000400000 */
[-C--:B------:R-:W-:Y:S01]  /*6430*/  FMUL R99, R99, R111.reuse ;  /* 0x0000006f63637220 */ /* 0x080fe20000400000 */
[-C--:B------:R-:W-:Y:S01]  /*6440*/  FMUL R102, R102, R111.reuse ;  /* 0x0000006f66667220 */ /* 0x080fe20000400000 */
[----:B------:R-:W-:Y:S01]  /*6450*/  FMUL R103, R103, R111 ;  /* 0x0000006f67677220 */ /* 0x000fe20000400000 */
        /* <DEDUP_REMOVED lines=12> */
[----:B------:R-:W-:Y:S01]  /*6520*/  F2FP.BF16.F32.PACK_AB R54, R68, R81 ;  /* 0x000000514436723e */ /* 0x000fe200000010ff */
[----:B--2-4-:R-:W-:Y:S06]  /*6530*/  @!P0 BRA `(.L_x_29) ;  /* 0x0000000000048947 */ /* 0x014fec0003800000 */
[----:B------:R-:W-:Y:S01]  /*6540*/  BPT.TRAP 0x1 ;  /* 0x000000040000795c */ /* 0x000fe20000300000 */
.L_x_29:
[----:B------:R-:W-:Y:S05]  /*6550*/  @P2 BRA `(.L_x_30) ;  /* 0x0000000000082947 */ /* 0x000fea0003800000 */
[----:B------:R-:W1:Y:S02]  /*6560*/  SYNCS.PHASECHK.TRANS64.TRYWAIT P2, [UR10+0xe400], R9 ;  /* 0x00e40009ff0075a7 */ /* 0x000e64000804014a */
[----:B-1----:R-:W-:Y:S05]  /*6570*/  @!P2 BRA `(.L_x_31) ;  /* 0x000000600040a947 */ /* 0x002fea0003800000 */
.L_x_30:
[----:B------:R-:W-:Y:S01]  /*6580*/  ULEA UR14, UR49, UR5, 0x9 ;  /* 0x00000005310e7291 */ /* 0x000fe2000f8e483f */
[----:B------:R-:W-:Y:S01]  /*6590*/  WARPGROUP.ARRIVE ;  /* 0x00000000000079c5 */ /* 0x000fe20000000000 */
[----:B------:R-:W-:Y:S01]  /*65a0*/  UMOV UR11, 0x80000020 ;  /* 0x80000020000b7882 */ /* 0x000fe20000000000 */
[----:B------:R-:W-:-:S04]  /*65b0*/  F2FP.BF16.F32.PACK_AB R55, R87, R86 ;  /* 0x000000565737723e */ /* 0x000fc800000010ff */
[----:B------:R-:W-:Y:S02]  /*65c0*/  UMOV UR10, UR14 ;  /* 0x0000000e000a7c82 */ /* 0x000fe40008000000 */
        /* <DEDUP_REMOVED lines=39> */
.L_x_32:
[----:B------:R-:W-:-:S04]  /*6840*/  ULEA UR10, UR7, UR46, 0x3 ;  /* 0x0000002e070a7291 */ /* 0x000fc8000f8e183f */
[----:B------:R-:W-:-:S04]  /*6850*/  UIADD3 UR10, UR10, 0xe428, URZ ;  /* 0x0000e4280a0a7890 */ /* 0x000fc8000fffe03f */
[----:B------:R-:W-:-:S09]  /*6860*/  UPRMT UR10, URZ, 0x654, UR10 ;  /* 0x000006543f0a7896 */ /* 0x000fd2000800000a */
[----:B------:R-:W-:Y:S01]  /*6870*/  SYNCS.ARRIVE.TRANS64.RED.A1T0 RZ, [UR10], RZ ;  /* 0x000000ffffff79a7 */ /* 0x000fe2000810040a */
[----:B------:R-:W-:Y:S05]  /*6880*/  @P1 BRA `(.L_x_33) ;  /* 0x0000000000041947 */ /* 0x000fea0003800000 */
[----:B------:R-:W-:Y:S01]  /*6890*/  BPT.TRAP 0x1 ;  /* 0x000000040000795c */ /* 0x000fe20000300000 */
.L_x_33:
[----:B------:R-:W-:-:S04]  /*68a0*/  UIADD3 UR7, UR7, 0x1, URZ ;  /* 0x0000000107077890 */ /* 0x000fc8000fffe03f */
[----:B------:R-:W-:-:S04]  /*68b0*/  UISETP.NE.AND UP0, UPT, UR7, 0x5, UPT ;  /* 0x000000050700788c */ /* 0x000fc8000bf05270 */
[----:B------:R-:W-:Y:S01]  /*68c0*/  USEL UR10, UR7, URZ, UP0 ;  /* 0x0000003f070a7287 */ /* 0x000fe20008000000 */
[----:B------:R-:W-:Y:S11]  /*68d0*/  @!P0 BRA `(.L_x_34) ;  /* 0x0000000000048947 */ /* 0x000ff60003800000 */
[----:B------:R-:W-:Y:S01]  /*68e0*/  BPT.TRAP 0x1 ;  /* 0x000000040000795c */ /* 0x000fe20000300000 */
.L_x_34:
[----:B------:R-:W-:-:S04]  /*68f0*/  ULEA UR7, UR10, UR46, 0x3 ;  /* 0x0000002e0a077291 */ /* 0x000fc8000f8e183f */
[----:B------:R-:W-:-:S04]  /*6900*/  UIADD3 UR7, UR7, 0xe428, URZ ;  /* 0x0000e42807077890 */ /* 0x000fc8000fffe03f */
[----:B------:R-:W-:-:S09]  /*6910*/  UPRMT UR7, URZ, 0x654, UR7 ;  /* 0x000006543f077896 */ /* 0x000fd20008000007 */
[----:B------:R-:W-:Y:S01]  /*6920*/  SYNCS.ARRIVE.TRANS64.RED.A1T0 RZ, [UR7], RZ ;  /* 0x000000ffffff79a7 */ /* 0x000fe20008100407 */
[----:B------:R-:W-:Y:S05]  /*6930*/  @P1 BRA `(.L_x_35) ;  /* 0x0000000000041947 */ /* 0x000fea0003800000 */
[----:B------:R-:W-:Y:S01]  /*6940*/  BPT.TRAP 0x1 ;  /* 0x000000040000795c */ /* 0x000fe20000300000 */
.L_x_35:
[----:B------:R-:W-:Y:S01]  /*6950*/  UIADD3 UR49, UR49, 0x1, URZ ;  /* 0x0000000131317890 */ /* 0x000fe2000fffe03f */
[C---:B------:R-:W-:Y:S01]  /*6960*/  ISETP.GT.AND P2, PT, R7.reuse, 0x2, PT ;  /* 0x000000020700780c */ /* 0x040fe20003f44270 */
[----:B------:R-:W-:Y:S01]  /*6970*/  UIADD3 UR7, UR10, 0x1, URZ ;  /* 0x000000010a077890 */ /* 0x000fe2000fffe03f */
[----:B------:R-:W-:Y:S01]  /*6980*/  VIADD R7, R7, 0xffffffff ;  /* 0xffffffff07077836 */ /* 0x000fe20000000000 */
[----:B------:R-:W-:Y:S01]  /*6990*/  UISETP.NE.AND UP1, UPT, UR49, 0x5, UPT ;  /* 0x000000053100788c */ /* 0x000fe2000bf25270 */
[----:B------:R-:W-:Y:S01]  /*69a0*/  IADD3 R5, R5, 0x80, RZ ;  /* 0x0000008005057810 */ /* 0x000fe20007ffe0ff */
[----:B------:R-:W-:Y:S01]  /*69b0*/  UISETP.NE.AND UP0, UPT, UR7, 0x5, UPT ;  /* 0x000000050700788c */ /* 0x000fe2000bf05270 */
[----:B------:R-:W-:Y:S01]  /*69c0*/  IMAD.MOV.U32 R11, RZ, RZ, R4 ;  /* 0x000000ffff0b7224 */ /* 0x000fe200078e0004 */
[----:B------:R-:W-:Y:S01]  /*69d0*/  USEL UR10, URZ, 0x1, UP1 ;  /* 0x000000013f0a7887 */ /* 0x000fe20008800000 */
[----:B-1----:R-:W-:Y:S01]  /*69e0*/  IMAD.MOV.U32 R9, RZ, RZ, R6 ;  /* 0x000000ffff097224 */ /* 0x002fe200078e0006 */
[----:B------:R-:W-:-:S02]  /*69f0*/  USEL UR7, UR7, URZ, UP0 ;  /* 0x0000003f07077287 */ /* 0x000fc40008000000 */
[----:B------:R-:W-:Y:S02]  /*6a00*/  USEL UR49, UR49, URZ, UP1 ;  /* 0x0000003f31317287 */ /* 0x000fe40008800000 */
[----:B------:R-:W-:Y:S01]  /*6a10*/  LOP3.LUT R22, R22, UR10, RZ, 0x3c, !PT ;  /* 0x0000000a16167c12 */ /* 0x000fe2000f8e3cff */
[----:B------:R-:W-:Y:S09]  /*6a20*/  @P2 BRA `(.L_x_36) ;  /* 0xffffffd800342947 */ /* 0x000ff2000383ffff */
.L_x_25:
[----:B------:R-:W-:-:S13]  /*6a30*/  ISETP.GE.AND P2, PT, R7, 0x1, PT ;  /* 0x000000010700780c */ /* 0x000fda0003f46270 */
[----:B------:R-:W-:Y:S05]  /*6a40*/  @!P2 BRA `(.L_x_37) ;  /* 0x00000030005ca947 */ /* 0x000fea0003800000 */
[----:B------:R-:W-:Y:S01]  /*6a50*/  IMAD.MOV.U32 R9, RZ, RZ, R4 ;  /* 0x000000ffff097224 */ /* 0x000fe200078e0004 */
[----:B------:R-:W-:Y:S01]  /*6a60*/  ULDC UR16, c[0x0][0x604] ;  /* 0x0001810000107ab9 */ /* 0x000fe20000000800 */
[----:B------:R-:W-:-:S07]  /*6a70*/  IMAD.MOV.U32 R8, RZ, RZ, R6 ;  /* 0x000000ffff087224 */ /* 0x000fce00078e0006 */
.L_x_48:
[----:B------:R-:W-:Y:S05]  /*6a80*/  @!P0 BRA `(.L_x_38) ;  /* 0x0000000000048947 */ /* 0x000fea0003800000 */
[----:B------:R-:W-:Y:S01]  /*6a90*/  BPT.TRAP 0x1 ;  /* 0x000000040000795c */ /* 0x000fe20000300000 */
.L_x_38:
[----:B------:R-:W-:Y:S01]  /*6aa0*/  ULEA UR10, UR49, UR46, 0x3 ;  /* 0x0000002e310a7291 */ /* 0x000fe2000f8e183f */
[----:B------:R-:W-:-:S08]  /*6ab0*/  SHF.L.U32 R4, R22, 0x1f, RZ ;  /* 0x0000001f16047819 */ /* 0x000fd000000006ff */
[----:B------:R-:W1:Y:S02]  /*6ac0*/  SYNCS.PHASECHK.TRANS64.TRYWAIT P2, [UR10+0xe400], R4 ;  /* 0x00e40004ff0075a7 */ /* 0x000e64000804014a */
[----:B-1----:R-:W-:Y:S05]  /*6ad0*/  @!P2 BRA `(.L_x_39) ;  /* 0x0000005c0000a947 */ /* 0x002fea0003800000 */
.L_x_125:
        /* <DEDUP_REMOVED lines=17> */
.L_x_40:
[----:B------:R-:W-:Y:S01]  /*6bf0*/  LEA R133, R106, R109, 0x6 ;  /* 0x0000006d6a857211 */ /* 0x000fe200078e30ff */
[C---:B-1----:R-:W-:Y:S01]  /*6c00*/  VIADD R4, R5.reuse, 0x1 ;  /* 0x0000000105047836 */ /* 0x042fe20000000000 */
[----:B------:R-:W-:Y:S01]  /*6c10*/  ULEA UR10, UR49, UR46, 0x3 ;  /* 0x0000002e310a7291 */ /* 0x000fe2000f8e183f */
[----:B------:R-:W-:Y:S01]  /*6c20*/  VIADD R6, R5, 0x8 ;  /* 0x0000000805067836 */ /* 0x000fe20000000000 */
[----:B------:R-:W-:Y:S01]  /*6c30*/  ISETP.GE.AND P2, PT, R133, R5, PT ;  /* 0x000000058500720c */ /* 0x000fe20003f46270 */
[----:B------:R-:W-:Y:S01]  /*6c40*/  VIADD R10, R5, 0x9 ;  /* 0x00000009050a7836 */ /* 0x000fe20000000000 */
[----:B------:R-:W-:Y:S01]  /*6c50*/  ISETP.GE.AND P3, PT, R133, R4, PT ;  /* 0x000000048500720c */ /* 0x000fe20003f66270 */
[----:B------:R-:W-:Y:S01]  /*6c60*/  VIADD R11, R5, 0x10 ;  /* 0x00000010050b7836 */ /* 0x000fe20000000000 */
[----:B------:R-:W-:Y:S02]  /*6c70*/  FSEL R24, R24, -INF , P2 ;  /* 0xff80000018187808 */ /* 0x000fe40001000000 */
[----:B------:R-:W-:-:S02]  /*6c80*/  ISETP.GE.AND P2, PT, R133, R6, PT ;  /* 0x000000068500720c */ /* 0x000fc40003f46270 */
[----:B------:R-:W-:Y:S02]  /*6c90*/  FSEL R25, R25, -INF , P3 ;  /* 0xff80000019197808 */ /* 0x000fe40001800000 */
[----:B------:R-:W-:Y:S02]  /*6ca0*/  FMNMX R12, R24, R9, !PT ;  /* 0x00000009180c7209 */ /* 0x000fe40007800000 */
[----:B------:R-:W-:Y:S02]  /*6cb0*/  ISETP.GE.AND P3, PT, R133, R10, PT ;  /* 0x0000000a8500720c */ /* 0x000fe40003f66270 */
[----:B------:R-:W-:Y:S02]  /*6cc0*/  FSEL R28, R28, -INF , P2 ;  /* 0xff8000001c1c7808 */ /* 0x000fe40001000000 */
[----:B------:R-:W-:Y:S02]  /*6cd0*/  FMNMX R13, R25, R12, !PT ;  /* 0x0000000c190d7209 */ /* 0x000fe40007800000 */
[----:B------:R-:W-:-:S02]  /*6ce0*/  IADD3 R12, R5, 0x11, RZ ;  /* 0x00000011050c7810 */ /* 0x000fc40007ffe0ff */
[----:B------:R-:W-:Y:S02]  /*6cf0*/  ISETP.GE.AND P2, PT, R133, R11, PT ;  /* 0x0000000b8500720c */ /* 0x000fe40003f46270 */
[----:B------:R-:W-:Y:S02]  /*6d00*/  FSEL R29, R29, -INF , P3 ;  /* 0xff8000001d1d7808 */ /* 0x000fe40001800000 */
[----:B------:R-:W-:Y:S01]  /*6d10*/  FMNMX R14, R28, R13, !PT ;  /* 0x0000000d1c0e7209 */ /* 0x000fe20007800000 */
[----:B------:R-:W-:Y:S01]  /*6d20*/  VIADD R13, R5, 0x18 ;  /* 0x00000018050d7836 */ /* 0x000fe20000000000 */
[----:B------:R-:W-:Y:S02]  /*6d30*/  ISETP.GE.AND P3, PT, R133, R12, PT ;  /* 0x0000000c8500720c */ /* 0x000fe40003f66270 */
[----:B------:R-:W-:Y:S02]  /*6d40*/  FSEL R32, R32, -INF , P2 ;  /* 0xff80000020207808 */ /* 0x000fe40001000000 */
[----:B------:R-:W-:Y:S01]  /*6d50*/  FMNMX R15, R29, R14, !PT ;  /* 0x0000000e1d0f7209 */ /* 0x000fe20007800000 */
[----:B------:R-:W-:Y:S01]  /*6d60*/  VIADD R14, R5, 0x19 ;  /* 0x00000019050e7836 */ /* 0x000fe20000000000 */
[----:B------:R-:W-:-:S02]  /*6d70*/  ISETP.GE.AND P2, PT, R133, R13, PT ;  /* 0x0000000d8500720c */ /* 0x000fc40003f46270 */
        /* <DEDUP_REMOVED lines=9> */
[----:B------:R-:W-:Y:S02]  /*6e10*/  FMNMX R110, R36, R21, !PT ;  /* 0x00000015246e7209 */ /* 0x000fe40007800000 */
[----:B------:R-:W-:Y:S02]  /*6e20*/  IADD3 R21, R5, 0x28, RZ ;  /* 0x0000002805157810 */ /* 0x000fe40007ffe0ff */
        /* <DEDUP_REMOVED lines=86> */
[----:B------:R-:W-:Y:S02]  /*7390*/  FMNMX R132, R80, R131, !PT ;  /* 0x0000008350847209 */ /* 0x000fe40007800000 */
[C---:B------:R-:W-:Y:S01]  /*73a0*/  ISETP.GE.AND P3, PT, R133.reuse, R130, PT ;  /* 0x000000828500720c */ /* 0x040fe20003f66270 */
[----:B------:R-:W-:Y:S01]  /*73b0*/  VIADD R133, R133, 0x8 ;  /* 0x0000000885857836 */ /* 0x000fe20000000000 */
[----:B------:R-:W-:Y:S02]  /*73c0*/  FSEL R84, R84, -INF , P2 ;  /* 0xff80000054547808 */ /* 0x000fe40001000000 */
[----:B------:R-:W-:Y:S02]  /*73d0*/  FMNMX R131, R81, R132, !PT ;  /* 0x0000008451837209 */ /* 0x000fe40007800000 */
[----:B------:R-:W-:-:S02]  /*73e0*/  FSEL R85, R85, -INF , P3 ;  /* 0xff80000055557808 */ /* 0x000fc40001800000 */
[----:B------:R-:W-:Y:S02]  /*73f0*/  FMNMX R132, R84, R131, !PT ;  /* 0x0000008354847209 */ /* 0x000fe40007800000 */
[----:B------:R-:W-:Y:S02]  /*7400*/  ISETP.GE.AND P5, PT, R133, R4, PT ;  /* 0x000000048500720c */ /* 0x000fe40003fa6270 */
[----:B------:R-:W-:Y:S02]  /*7410*/  FMNMX R132, R85, R132, !PT ;  /* 0x0000008455847209 */ /* 0x000fe40007800000 */
[C---:B------:R-:W-:Y:S02]  /*7420*/  ISETP.GE.AND P6, PT, R133.reuse, R12, PT ;  /* 0x0000000c8500720c */ /* 0x040fe40003fc6270 */
[----:B------:R-:W-:Y:S01]  /*7430*/  ISETP.GE.AND P2, PT, R133, R10, PT ;  /* 0x0000000a8500720c */ /* 0x000fe20003f46270 */
[----:B------:R-:W1:Y:S01]  /*7440*/  SHFL.BFLY PT, R131, R132, 0x1, 0x1f ;  /* 0x0c201f0084837f89 */ /* 0x000e6200000e0000 */
[----:B------:R-:W-:-:S02]  /*7450*/  FSEL R35, R35, -INF , P6 ;  /* 0xff80000023237808 */ /* 0x000fc40003000000 */
[C---:B------:R-:W-:Y:S02]  /*7460*/  ISETP.GE.AND P6, PT, R133.reuse, R21, PT ;  /* 0x000000158500720c */ /* 0x040fe40003fc6270 */
[C---:B------:R-:W-:Y:S02]  /*7470*/  ISETP.GE.AND P4, PT, R133.reuse, R11, PT ;  /* 0x0000000b8500720c */ /* 0x040fe40003f86270 */
[----:B------:R-:W-:Y:S02]  /*7480*/  FSEL R46, R46, -INF , P6 ;  /* 0xff8000002e2e7808 */ /* 0x000fe40003000000 */
[----:B------:R-:W-:Y:S02]  /*7490*/  ISETP.GE.AND P6, PT, R133, R114, PT ;  /* 0x000000728500720c */ /* 0x000fe40003fc6270 */
[----:B------:R-:W-:Y:S02]  /*74a0*/  FSEL R31, R31, -INF , P2 ;  /* 0xff8000001f1f7808 */ /* 0x000fe40001000000 */
[----:B------:R-:W-:-:S02]  /*74b0*/  ISETP.GE.AND P3, PT, R133, R6, PT ;  /* 0x000000068500720c */ /* 0x000fc40003f66270 */
[----:B------:R-:W-:Y:S02]  /*74c0*/  ISETP.GE.AND P2, PT, R133, R15, PT ;  /* 0x0000000f8500720c */ /* 0x000fe40003f46270 */
[----:B------:R-:W-:Y:S02]  /*74d0*/  FSEL R55, R55, -INF , P6 ;  /* 0xff80000037377808 */ /* 0x000fe40003000000 */
[----:B------:R-:W-:Y:S02]  /*74e0*/  FSEL R34, R34, -INF , P4 ;  /* 0xff80000022227808 */ /* 0x000fe40002000000 */
[----:B------:R-:W-:Y:S02]  /*74f0*/  FSEL R27, R27, -INF , P5 ;  /* 0xff8000001b1b7808 */ /* 0x000fe40002800000 */
[----:B------:R-:W-:Y:S02]  /*7500*/  FSEL R30, R30, -INF , P3 ;  /* 0xff8000001e1e7808 */ /* 0x000fe40001800000 */
[----:B-1----:R-:W-:-:S02]  /*7510*/  FMNMX R131, R132, R131, !PT ;  /* 0x0000008384837209 */ /* 0x002fc40007800000 */
[C---:B------:R-:W-:Y:S02]  /*7520*/  ISETP.GE.AND P4, PT, R133.reuse, R20, PT ;  /* 0x000000148500720c */ /* 0x040fe40003f86270 */
[----:B------:R-:W-:Y:S01]  /*7530*/  FSEL R42, R42, -INF , P2 ;  /* 0xff8000002a2a7808 */ /* 0x000fe20001000000 */
[----:B------:R-:W1:Y:S01]  /*7540*/  SHFL.BFLY PT, R4, R131, 0x2, 0x1f ;  /* 0x0c401f0083047f89 */ /* 0x000e6200000e0000 */
[C---:B------:R-:W-:Y:S02]  /*7550*/  ISETP.GE.AND P5, PT, R133.reuse, R13, PT ;  /* 0x0000000d8500720c */ /* 0x040fe40003fa6270 */
[C---:B------:R-:W-:Y:S02]  /*7560*/  ISETP.GE.AND P3, PT, R133.reuse, R14, PT ;  /* 0x0000000e8500720c */ /* 0x040fe40003f66270 */
[----:B------:R-:W-:Y:S02]  /*7570*/  ISETP.GE.AND P2, PT, R133, R112, PT ;  /* 0x000000708500720c */ /* 0x000fe40003f46270 */
[----:B------:R-:W-:-:S02]  /*7580*/  FSEL R43, R43, -INF , P4 ;  /* 0xff8000002b2b7808 */ /* 0x000fc40002000000 */
[----:B------:R-:W-:Y:S02]  /*7590*/  FSEL R38, R38, -INF , P5 ;  /* 0xff80000026267808 */ /* 0x000fe40002800000 */
[----:B------:R-:W-:Y:S02]  /*75a0*/  FSEL R39, R39, -INF , P3 ;  /* 0xff80000027277808 */ /* 0x000fe40001800000 */
[----:B------:R-:W-:Y:S02]  /*75b0*/  ISETP.GE.AND P4, PT, R133, R113, PT ;  /* 0x000000718500720c */ /* 0x000fe40003f86270 */
[----:B------:R-:W-:Y:S02]  /*75c0*/  FSEL R51, R51, -INF , P2 ;  /* 0xff80000033337808 */ /* 0x000fe40001000000 */
[C---:B------:R-:W-:Y:S02]  /*75d0*/  ISETP.GE.AND P5, PT, R133.reuse, R110, PT ;  /* 0x0000006e8500720c */ /* 0x040fe40003fa6270 */
[----:B------:R-:W-:-:S02]  /*75e0*/  ISETP.GE.AND P3, PT, R133, R111, PT ;  /* 0x0000006f8500720c */ /* 0x000fc40003f66270 */
[----:B------:R-:W-:Y:S02]  /*75f0*/  ISETP.GE.AND P2, PT, R133, R117, PT ;  /* 0x000000758500720c */ /* 0x000fe40003f46270 */
[----:B------:R-:W-:Y:S02]  /*7600*/  FSEL R54, R54, -INF , P4 ;  /* 0xff80000036367808 */ /* 0x000fe40002000000 */
[----:B-1----:R-:W-:Y:S02]  /*7610*/  FMNMX R4, R131, R4, !PT ;  /* 0x0000000483047209 */ /* 0x002fe40007800000 */
[----:B------:R-:W-:Y:S02]  /*7620*/  FSEL R50, R50, -INF , P3 ;  /* 0xff80000032327808 */ /* 0x000fe40001800000 */
[----:B------:R-:W-:Y:S02]  /*7630*/  FSETP.NEU.AND P6, PT, R4, -INF , PT ;  /* 0xff8000000400780b */ /* 0x000fe40003fcd000 */
[----:B------:R-:W-:-:S02]  /*7640*/  ISETP.GE.AND P4, PT, R133, R118, PT ;  /* 0x000000768500720c */ /* 0x000fc40003f86270 */
[----:B------:R-:W-:Y:S02]  /*7650*/  FSEL R10, R4, RZ, P6 ;  /* 0x000000ff040a7208 */ /* 0x000fe40003000000 */
[C---:B------:R-:W-:Y:S02]  /*7660*/  ISETP.GE.AND P6, PT, R133.reuse, R120, PT ;  /* 0x000000788500720c */ /* 0x040fe40003fc6270 */
[----:B------:R-:W-:Y:S01]  /*7670*/  FSEL R62, R62, -INF , P2 ;  /* 0xff8000003e3e7808 */ /* 0x000fe20001000000 */
[C---:B------:R-:W-:Y:S01]  /*7680*/  FMUL R110, R10.reuse, UR16 ;  /* 0x000000100a6e7c20 */ /* 0x040fe20008400000 */
[C---:B------:R-:W-:Y:S01]  /*7690*/  ISETP.GE.AND P3, PT, R133.reuse, R116, PT ;  /* 0x000000748500720c */ /* 0x040fe20003f66270 */
[----:B------:R-:W-:Y:S01]  /*76a0*/  FADD R10, -R10, R9 ;  /* 0x000000090a0a7221 */ /* 0x000fe20000000100 */
[----:B------:R-:W-:Y:S01]  /*76b0*/  ISETP.GE.AND P2, PT, R133, R121, PT ;  /* 0x000000798500720c */ /* 0x000fe20003f46270 */
[--C-:B------:R-:W-:Y:S01]  /*76c0*/  FFMA R24, R24, UR16, -R110.reuse ;  /* 0x0000001018187c23 */ /* 0x100fe2000800086e */
[----:B------:R-:W-:Y:S01]  /*76d0*/  FSEL R47, R47, -INF , P5 ;  /* 0xff8000002f2f7808 */ /* 0x000fe20002800000 */
[--C-:B------:R-:W-:Y:S01]  /*76e0*/  FFMA R11, R25, UR16, -R110.reuse ;  /* 0x00000010190b7c23 */ /* 0x100fe2000800086e */
[----:B------:R-:W-:Y:S01]  /*76f0*/  FSEL R67, R67, -INF , P6 ;  /* 0xff80000043437808 */ /* 0x000fe20003000000 */
[--C-:B------:R-:W-:Y:S01]  /*7700*/  FFMA R28, R28, UR16, -R110.reuse ;  /* 0x000000101c1c7c23 */ /* 0x100fe2000800086e */
[----:B------:R-:W-:Y:S01]  /*7710*/  ISETP.GE.AND P5, PT, R133, R115, PT ;  /* 0x000000738500720c */ /* 0x000fe20003fa6270 */
[--C-:B------:R-:W-:Y:S01]  /*7720*/  FFMA R32, R32, UR16, -R110.reuse ;  /* 0x0000001020207c23 */ /* 0x100fe2000800086e */
[----:B------:R-:W-:Y:S01]  /*7730*/  FSEL R63, R63, -INF , P4 ;  /* 0xff8000003f3f7808 */ /* 0x000fe20002000000 */
[--C-:B------:R-:W-:Y:S01]  /*7740*/  FFMA R15, R33, UR16, -R110.reuse ;  /* 0x00000010210f7c23 */ /* 0x100fe2000800086e */
[----:B------:R-:W-:Y:S01]  /*7750*/  ISETP.GE.AND P6, PT, R133, R125, PT ;  /* 0x0000007d8500720c */ /* 0x000fe20003fc6270 */
[--C-:B------:R-:W-:Y:S01]  /*7760*/  FFMA R13, R29, UR16, -R110.reuse ;  /* 0x000000101d0d7c23 */ /* 0x100fe2000800086e */
[----:B------:R-:W-:Y:S01]  /*7770*/  FSEL R59, R59, -INF , P3 ;  /* 0xff8000003b3b7808 */ /* 0x000fe20001800000 */
[--C-:B------:R-:W-:Y:S01]  /*7780*/  FFMA R12, R36, UR16, -R110.reuse ;  /* 0x00000010240c7c23 */ /* 0x100fe2000800086e */
[C---:B------:R-:W-:Y:S01]  /*7790*/  ISETP.GE.AND P4, PT, R133.reuse, R123, PT ;  /* 0x0000007b8500720c */ /* 0x040fe20003f86270 */
[--C-:B------:R-:W-:Y:S01]  /*77a0*/  FFMA R14, R44, UR16, -R110.reuse ;  /* 0x000000102c0e7c23 */ /* 0x100fe2000800086e */
[----:B------:R-:W-:Y:S01]  /*77b0*/  FSEL R70, R70, -INF , P2 ;  /* 0xff80000046467808 */ /* 0x000fe20001000000 */
[--C-:B------:R-:W-:Y:S01]  /*77c0*/  FFMA R40, R40, UR16, -R110.reuse ;  /* 0x0000001028287c23 */ /* 0x100fe2000800086e */
[----:B------:R-:W-:Y:S01]  /*77d0*/  ISETP.GE.AND P3, PT, R133, R122, PT ;  /* 0x0000007a8500720c */ /* 0x000fe20003f66270 */
[--C-:B------:R-:W-:Y:S01]  /*77e0*/  FFMA R20, R52, UR16, -R110.reuse ;  /* 0x0000001034147c23 */ /* 0x100fe2000800086e */
[----:B------:R-:W-:Y:S01]  /*77f0*/  FSETP.GEU.AND P2, PT, R24, -126, PT ;  /* 0xc2fc00001800780b */ /* 0x000fe20003f4e000 */
        /* <DEDUP_REMOVED lines=8> */
[----:B------:R-:W-:Y:S01]  /*7880*/  FFMA R65, R80, UR16, -R110 ;  /* 0x0000001050417c23 */ /* 0x000fe2000800086e */
[----:B------:R-:W-:Y:S01]  /*7890*/  FSETP.GEU.AND P6, PT, R11, -126, PT ;  /* 0xc2fc00000b00780b */ /* 0x000fe20003fce000 */
[----:B------:R-:W-:Y:S01]  /*78a0*/  FMUL R10, R10, UR16 ;  /* 0x000000100a0a7c20 */ /* 0x000fe20008400000 */
[----:B------:R-:W-:Y:S01]  /*78b0*/  FSEL R71, R71, -INF , P3 ;  /* 0xff80000047477808 */ /* 0x000fe20001800000 */
[----:B------:R-:W-:Y:S01]  /*78c0*/  @!P2 FMUL R24, R24, 0.5 ;  /* 0x3f0000001818a820 */ /* 0x000fe20000400000 */
[----:B------:R-:W-:-:S02]  /*78d0*/  ISETP.GE.AND P4, PT, R133, R127, PT ;  /* 0x0000007f8500720c */ /* 0x000fc40003f86270 */
[C---:B------:R-:W-:Y:S02]  /*78e0*/  ISETP.GE.AND P3, PT, R133.reuse, R126, PT ;  /* 0x0000007e8500720c */ /* 0x040fe40003f66270 */
[----:B------:R-:W-:Y:S01]  /*78f0*/  FSEL R66, R66, -INF , P5 ;  /* 0xff80000042427808 */ /* 0x000fe20002800000 */
[----:B------:R-:W1:Y:S01]  /*7900*/  MUFU.EX2 R24, R24 ;  /* 0x0000001800187308 */ /* 0x000e620000000800 */
[----:B------:R-:W-:Y:S02]  /*7910*/  ISETP.GE.AND P5, PT, R133, R124, PT ;  /* 0x0000007c8500720c */ /* 0x000fe40003fa6270 */
[----:B------:R-:W-:Y:S01]  /*7920*/  FSEL R82, R82, -INF , P4 ;  /* 0xff80000052527808 */ /* 0x000fe20002000000 */
[----:B------:R-:W-:Y:S01]  /*7930*/  @!P6 FMUL R11, R11, 0.5 ;  /* 0x3f0000000b0be820 */ /* 0x000fe20000400000 */
[----:B------:R-:W-:Y:S02]  /*7940*/  FSEL R79, R79, -INF , P3 ;  /* 0xff8000004f4f7808 */ /* 0x000fe40001800000 */
[----:B------:R-:W-:-:S02]  /*7950*/  ISETP.GE.AND P4, PT, R133, R5, PT ;  /* 0x000000058500720c */ /* 0x000fc40003f86270 */
[----:B------:R-:W-:Y:S01]  /*7960*/  ISETP.GE.AND P3, PT, R133, R129, PT ;  /* 0x000000818500720c */ /* 0x000fe20003f66270 */
[----:B------:R-:W2:Y:S01]  /*7970*/  MUFU.EX2 R11, R11 ;  /* 0x0000000b000b7308 */ /* 0x000ea20000000800 */
[----:B------:R-:W-:Y:S02]  /*7980*/  FSEL R75, R75, -INF , P5 ;  /* 0xff8000004b4b7808 */ /* 0x000fe40002800000 */
[C---:B------:R-:W-:Y:S02]  /*7990*/  ISETP.GE.AND P5, PT, R133.reuse, R128, PT ;  /* 0x000000808500720c */ /* 0x040fe40003fa6270 */
[----:B------:R-:W-:Y:S02]  /*79a0*/  FSEL R111, R26, -INF , P4 ;  /* 0xff8000001a6f7808 */ /* 0x000fe40002000000 */
[----:B------:R-:W-:Y:S01]  /*79b0*/  FSEL R86, R86, -INF , P3 ;  /* 0xff80000056567808 */ /* 0x000fe20001800000 */
[----:B-1----:R-:W-:Y:S01]  /*79c0*/  @!P2 FMUL R24, R24, R24 ;  /* 0x000000181818a220 */ /* 0x002fe20000400000 */
[----:B------:R-:W-:-:S02]  /*79d0*/  ISETP.GE.AND P3, PT, R133, R130, PT ;  /* 0x000000828500720c */ /* 0x000fc40003f66270 */
[----:B------:R-:W-:Y:S02]  /*79e0*/  FSEL R83, R83, -INF , P5 ;  /* 0xff80000053537808 */ /* 0x000fe40002800000 */
[----:B------:R-:W-:Y:S02]  /*79f0*/  FMNMX R6, R111, R8, !PT ;  /* 0x000000086f067209 */ /* 0x000fe40007800000 */
[----:B------:R-:W-:Y:S02]  /*7a00*/  FSETP.GEU.AND P5, PT, R28, -126, PT ;  /* 0xc2fc00001c00780b */ /* 0x000fe40003fae000 */
[----:B------:R-:W-:Y:S01]  /*7a10*/  FSEL R87, R87, -INF , P3 ;  /* 0xff80000057577808 */ /* 0x000fe20001800000 */
[----:B--2---:R-:W-:Y:S01]  /*7a20*/  @!P6 FMUL R11, R11, R11 ;  /* 0x0000000b0b0be220 */ /* 0x004fe20000400000 */
[----:B------:R-:W-:Y:S02]  /*7a30*/  FSETP.GEU.AND P3, PT, R32, -126, PT ;  /* 0xc2fc00002000780b */ /* 0x000fe40003f6e000 */
[----:B------:R-:W-:-:S02]  /*7a40*/  FMNMX R21, R27, R6, !PT ;  /* 0x000000061b157209 */ /* 0x000fc40007800000 */
[----:B------:R-:W-:Y:S02]  /*7a50*/  FSETP.GEU.AND P2, PT, R15, -126, PT ;  /* 0xc2fc00000f00780b */ /* 0x000fe40003f4e000 */
[----:B------:R-:W-:Y:S02]  /*7a60*/  FMNMX R6, R30, R21, !PT ;  /* 0x000000151e067209 */ /* 0x000fe40007800000 */
[----:B------:R-:W-:Y:S01]  /*7a70*/  FSETP.GEU.AND P4, PT, R13, -126, PT ;  /* 0xc2fc00000d00780b */ /* 0x000fe20003f8e000 */
[----:B------:R-:W-:Y:S01]  /*7a80*/  @!P5 FMUL R28, R28, 0.5 ;  /* 0x3f0000001c1cd820 */ /* 0x000fe20000400000 */
[----:B------:R-:W-:Y:S02]  /*7a90*/  FMNMX R21, R31, R6, !PT ;  /* 0x000000061f157209 */ /* 0x000fe40007800000 */
[----:B------:R-:W-:Y:S01]  /*7aa0*/  FSETP.GEU.AND P6, PT, R12, -126, PT ;  /* 0xc2fc00000c00780b */ /* 0x000fe20003fce000 */
[----:B------:R-:W-:Y:S01]  /*7ab0*/  @!P3 FMUL R32, R32, 0.5 ;  /* 0x3f0000002020b820 */ /* 0x000fe20000400000 */
[----:B------:R-:W-:Y:S01]  /*7ac0*/  FMNMX R6, R34, R21, !PT ;  /* 0x0000001522067209 */ /* 0x000fe20007800000 */
[----:B------:R-:W1:Y:S01]  /*7ad0*/  MUFU.EX2 R26, R28 ;  /* 0x0000001c001a7308 */ /* 0x000e620000000800 */
[----:B------:R-:W-:Y:S01]  /*7ae0*/  FFMA R21, R37, UR16, -R110 ;  /* 0x0000001025157c23 */ /* 0x000fe2000800086e */
[----:B------:R-:W-:Y:S01]  /*7af0*/  @!P2 FMUL R15, R15, 0.5 ;  /* 0x3f0000000f0fa820 */ /* 0x000fe20000400000 */
[----:B------:R-:W-:-:S03]  /*7b00*/  FMNMX R25, R35, R6, !PT ;  /* 0x0000000623197209 */ /* 0x000fc60007800000 */
[----:B------:R-:W-:Y:S01]  /*7b10*/  @!P4 FMUL R13, R13, 0.5 ;  /* 0x3f0000000d0dc820 */ /* 0x000fe20000400000 */
[----:B------:R-:W-:Y:S01]  /*7b20*/  FMNMX R6, R38, R25, !PT ;  /* 0x0000001926067209 */ /* 0x000fe20007800000 */
[----:B------:R-:W2:Y:S02]  /*7b30*/  MUFU.EX2 R28, R32 ;  /* 0x00000020001c7308 */ /* 0x000ea40000000800 */
[----:B------:R-:W-:Y:S01]  /*7b40*/  @!P6 FMUL R12, R12, 0.5 ;  /* 0x3f0000000c0ce820 */ /* 0x000fe20000400000 */
[----:B------:R-:W-:-:S04]  /*7b50*/  FMNMX R25, R39, R6, !PT ;  /* 0x0000000627197209 */ /* 0x000fc80007800000 */
[----:B------:R-:W-:Y:S01]  /*7b60*/  FMNMX R6, R42, R25, !PT ;  /* 0x000000192a067209 */ /* 0x000fe20007800000 */
[----:B------:R-:W-:Y:S01]  /*7b70*/  FFMA R25, R41, UR16, -R110 ;  /* 0x0000001029197c23 */ /* 0x000fe2000800086e */
[----:B-1----:R-:W-:Y:S01]  /*7b80*/  @!P5 FMUL R26, R26, R26 ;  /* 0x0000001a1a1ad220 */ /* 0x002fe20000400000 */
[----:B------:R-:W1:Y:S01]  /*7b90*/  MUFU.EX2 R15, R15 ;  /* 0x0000000f000f7308 */ /* 0x000e620000000800 */
[----:B------:R-:W-:Y:S02]  /*7ba0*/  FMNMX R29, R43, R6, !PT ;  /* 0x000000062b1d7209 */ /* 0x000fe40007800000 */
[----:B------:R-:W-:Y:S02]  /*7bb0*/  FSETP.GEU.AND P5, PT, R21, -126, PT ;  /* 0xc2fc00001500780b */ /* 0x000fe40003fae000 */
[----:B------:R-:W-:Y:S01]  /*7bc0*/  FMNMX R6, R46, R29, !PT ;  /* 0x0000001d2e067209 */ /* 0x000fe20007800000 */
[----:B--2---:R-:W-:Y:S01]  /*7bd0*/  @!P3 FMUL R28, R28, R28 ;  /* 0x0000001c1c1cb220 */ /* 0x004fe20000400000 */
[----:B------:R-:W-:Y:S01]  /*7be0*/  FSETP.GEU.AND P3, PT, R25, -126, PT ;  /* 0xc2fc00001900780b */ /* 0x000fe20003f6e000 */
[----:B------:R-:W2:Y:S01]  /*7bf0*/  MUFU.EX2 R13, R13 ;  /* 0x0000000d000d7308 */ /* 0x000ea20000000800 */
[----:B------:R-:W-:-:S04]  /*7c00*/  FMNMX R29, R47, R6, !PT ;  /* 0x000000062f1d7209 */ /* 0x000fc80007800000 */
[----:B------:R-:W-:Y:S01]  /*7c10*/  FMNMX R6, R50, R29, !PT ;  /* 0x0000001d32067209 */ /* 0x000fe20007800000 */
[----:B------:R-:W-:Y:S02]  /*7c20*/  FFMA R29, R45, UR16, -R110 ;  /* 0x000000102d1d7c23 */ /* 0x000fe4000800086e */
[----:B------:R-:W-:Y:S01]  /*7c30*/  @!P5 FMUL R21, R21, 0.5 ;  /* 0x3f0000001515d820 */ /* 0x000fe20000400000 */
[----:B------:R-:W3:Y:S01]  /*7c40*/  MUFU.EX2 R12, R12 ;  /* 0x0000000c000c7308 */ /* 0x000ee20000000800 */
[----:B------:R-:W-:Y:S01]  /*7c50*/  FMNMX R33, R51, R6, !PT ;  /* 0x0000000633217209 */ /* 0x000fe20007800000 */
[----:B-1----:R-:W-:Y:S01]  /*7c60*/  @!P2 FMUL R15, R15, R15 ;  /* 0x0000000f0f0fa220 */ /* 0x002fe20000400000 */
[----:B------:R-:W-:Y:S01]  /*7c70*/  FSETP.GEU.AND P2, PT, R14, -126, PT ;  /* 0xc2fc00000e00780b */ /* 0x000fe20003f4e000 */
[----:B------:R-:W-:Y:S01]  /*7c80*/  @!P3 FMUL R25, R25, 0.5 ;  /* 0x3f0000001919b820 */ /* 0x000fe20000400000 */
[----:B------:R-:W-:-:S03]  /*7c90*/  FMNMX R6, R54, R33, !PT ;  /* 0x0000002136067209 */ /* 0x000fc60007800000 */
[----:B------:R-:W1:Y:S01]  /*7ca0*/  MUFU.EX2 R21, R21 ;  /* 0x0000001500157308 */ /* 0x000e620000000800 */
[----:B--2---:R-:W-:Y:S01]  /*7cb0*/  @!P4 FMUL R13, R13, R13 ;  /* 0x0000000d0d0dc220 */ /* 0x004fe20000400000 */
[----:B------:R-:W-:Y:S02]  /*7cc0*/  FSETP.GEU.AND P4, PT, R40, -126, PT ;  /* 0xc2fc00002800780b */ /* 0x000fe40003f8e000 */
[----:B------:R-:W-:-:S04]  /*7cd0*/  FMNMX R33, R55, R6, !PT ;  /* 0x0000000637217209 */ /* 0x000fc80007800000 */
[----:B------:R-:W2:Y:S01]  /*7ce0*/  MUFU.EX2 R25, R25 ;  /* 0x0000001900197308 */ /* 0x000ea20000000800 */
[----:B---3--:R-:W-:Y:S01]  /*7cf0*/  @!P6 FMUL R12, R12, R12 ;  /* 0x0000000c0c0ce220 */ /* 0x008fe20000400000 */
[----:B------:R-:W-:Y:S01]  /*7d00*/  FSETP.GEU.AND P6, PT, R29, -126, PT ;  /* 0xc2fc00001d00780b */ /* 0x000fe20003fce000 */
[----:B------:R-:W-:Y:S01]  /*7d10*/  @!P2 FMUL R14, R14, 0.5 ;  /* 0x3f0000000e0ea820 */ /* 0x000fe20000400000 */
[----:B------:R-:W-:Y:S01]  /*7d20*/  FMNMX R6, R58, R33, !PT ;  /* 0x000000213a067209 */ /* 0x000fe20007800000 */
[----:B------:R-:W-:Y:S02]  /*7d30*/  FFMA R33, R49, UR16, -R110 ;  /* 0x0000001031217c23 */ /* 0x000fe4000800086e */
[----:B------:R-:W-:Y:S01]  /*7d40*/  @!P4 FMUL R40, R40, 0.5 ;  /* 0x3f0000002828c820 */ /* 0x000fe20000400000 */
[----:B------:R-:W-:Y:S01]  /*7d50*/  FMNMX R37, R59, R6, !PT ;  /* 0x000000063b257209 */ /* 0x000fe20007800000 */
[----:B-1----:R-:W-:Y:S01]  /*7d60*/  @!P5 FMUL R21, R21, R21 ;  /* 0x000000151515d220 */ /* 0x002fe20000400000 */
[----:B------:R-:W1:Y:S01]  /*7d70*/  MUFU.EX2 R14, R14 ;  /* 0x0000000e000e7308 */ /* 0x000e620000000800 */
[----:B------:R-:W-:-:S02]  /*7d80*/  FSETP.GEU.AND P5, PT, R36, -126, PT ;  /* 0xc2fc00002400780b */ /* 0x000fc40003fae000 */
[----:B------:R-:W-:Y:S02]  /*7d90*/  FMNMX R6, R62, R37, !PT ;  /* 0x000000253e067209 */ /* 0x000fe40007800000 */
[----:B------:R-:W-:Y:S01]  /*7da0*/  @!P6 FMUL R29, R29, 0.5 ;  /* 0x3f0000001d1de820 */ /* 0x000fe20000400000 */
[----:B--2---:R-:W-:Y:S02]  /*7db0*/  @!P3 FMUL R25, R25, R25 ;  /* 0x000000191919b220 */ /* 0x004fe40000400000 */
[----:B------:R2:W3:Y:S01]  /*7dc0*/  MUFU.EX2 R32, R40 ;  /* 0x0000002800207308 */ /* 0x0004e20000000800 */
[----:B------:R-:W-:Y:S02]  /*7dd0*/  FSETP.GEU.AND P3, PT, R20, -126, PT ;  /* 0xc2fc00001400780b */ /* 0x000fe40003f6e000 */
[----:B------:R-:W-:-:S03]  /*7de0*/  FMNMX R37, R63, R6, !PT ;  /* 0x000000063f257209 */ /* 0x000fc60007800000 */
[----:B------:R-:W-:Y:S01]  /*7df0*/  @!P5 FMUL R36, R36, 0.5 ;  /* 0x3f0000002424d820 */ /* 0x000fe20000400000 */
[----:B------:R-:W-:Y:S01]  /*7e00*/  FMNMX R6, R66, R37, !PT ;  /* 0x0000002542067209 */ /* 0x000fe20007800000 */
[----:B------:R-:W4:Y:S01]  /*7e10*/  MUFU.EX2 R29, R29 ;  /* 0x0000001d001d7308 */ /* 0x000f220000000800 */
[--C-:B------:R-:W-:Y:S01]  /*7e20*/  FFMA R37, R53, UR16, -R110.reuse ;  /* 0x0000001035257c23 */ /* 0x100fe2000800086e */
[----:B-1----:R-:W-:Y:S01]  /*7e30*/  @!P2 FMUL R14, R14, R14 ;  /* 0x0000000e0e0ea220 */ /* 0x002fe20000400000 */
[----:B------:R-:W-:Y:S01]  /*7e40*/  FMNMX R41, R67, R6, !PT ;  /* 0x0000000643297209 */ /* 0x000fe20007800000 */
[--C-:B--2---:R-:W-:Y:S01]  /*7e50*/  FFMA R40, R57, UR16, -R110.reuse ;  /* 0x0000001039287c23 */ /* 0x104fe2000800086e */
[--C-:B------:R-:W-:Y:S01]  /*7e60*/  FFMA R57, R72, UR16, -R110.reuse ;  /* 0x0000001048397c23 */ /* 0x100fe2000800086e */
[----:B------:R-:W-:Y:S01]  /*7e70*/  @!P3 FMUL R20, R20, 0.5 ;  /* 0x3f0000001414b820 */ /* 0x000fe20000400000 */
[----:B------:R-:W-:Y:S01]  /*7e80*/  FMNMX R6, R70, R41, !PT ;  /* 0x0000002946067209 */ /* 0x000fe20007800000 */
[--C-:B------:R-:W-:Y:S01]  /*7e90*/  FFMA R41, R56, UR16, -R110.reuse ;  /* 0x0000001038297c23 */ /* 0x100fe2000800086e */
[----:B---3--:R-:W-:Y:S01]  /*7ea0*/  @!P4 FMUL R32, R32, R32 ;  /* 0x000000202020c220 */ /* 0x008fe20000400000 */
[----:B------:R-:W-:Y:S01]  /*7eb0*/  FSETP.GEU.AND P4, PT, R33, -126, PT ;  /* 0xc2fc00002100780b */ /* 0x000fe20003f8e000 */
[----:B------:R-:W1:Y:S01]  /*7ec0*/  MUFU.EX2 R36, R36 ;  /* 0x0000002400247308 */ /* 0x000e620000000800 */
[----:B------:R-:W-:Y:S01]  /*7ed0*/  FSETP.GEU.AND P2, PT, R37, -126, PT ;  /* 0xc2fc00002500780b */ /* 0x000fe20003f4e000 */
[--C-:B------:R-:W-:Y:S01]  /*7ee0*/  FFMA R53, R68, UR16, -R110.reuse ;  /* 0x0000001044357c23 */ /* 0x100fe2000800086e */
[----:B------:R-:W-:Y:S01]  /*7ef0*/  FMNMX R45, R71, R6, !PT ;  /* 0x00000006472d7209 */ /* 0x000fe20007800000 */
[--C-:B------:R-:W-:Y:S01]  /*7f00*/  FFMA R56, R73, UR16, -R110.reuse ;  /* 0x0000001049387c23 */ /* 0x100fe2000800086e */
[----:B------:R-:W-:Y:S01]  /*7f10*/  FFMA R68, R85, UR16, -R110 ;  /* 0x0000001055447c23 */ /* 0x000fe2000800086e */
[----:B----4-:R-:W-:Y:S01]  /*7f20*/  @!P6 FMUL R29, R29, R29 ;  /* 0x0000001d1d1de220 */ /* 0x010fe20000400000 */
[----:B------:R-:W-:Y:S01]  /*7f30*/  FSETP.GEU.AND P6, PT, R41, -126, PT ;  /* 0xc2fc00002900780b */ /* 0x000fe20003fce000 */
[----:B------:R-:W2:Y:S01]  /*7f40*/  MUFU.EX2 R20, R20 ;  /* 0x0000001400147308 */ /* 0x000ea20000000800 */
[----:B------:R-:W-:-:S03]  /*7f50*/  FMNMX R6, R74, R45, !PT ;  /* 0x0000002d4a067209 */ /* 0x000fc60007800000 */
[----:B------:R-:W-:Y:S01]  /*7f60*/  @!P4 FMUL R33, R33, 0.5 ;  /* 0x3f0000002121c820 */ /* 0x000fe20000400000 */
[----:B------:R-:W-:Y:S01]  /*7f70*/  FMNMX R45, R75, R6, !PT ;  /* 0x000000064b2d7209 */ /* 0x000fe20007800000 */
[----:B------:R-:W-:-:S03]  /*7f80*/  @!P2 FMUL R37, R37, 0.5 ;  /* 0x3f0000002525a820 */ /* 0x000fc60000400000 */
[----:B------:R-:W-:Y:S01]  /*7f90*/  FMNMX R6, R78, R45, !PT ;  /* 0x0000002d4e067209 */ /* 0x000fe20007800000 */
[----:B------:R-:W3:Y:S01]  /*7fa0*/  MUFU.EX2 R33, R33 ;  /* 0x0000002100217308 */ /* 0x000ee20000000800 */
[----:B-1----:R-:W-:Y:S01]  /*7fb0*/  @!P5 FMUL R36, R36, R36 ;  /* 0x000000242424d220 */ /* 0x002fe20000400000 */
[----:B------:R-:W-:Y:S01]  /*7fc0*/  @!P6 FMUL R41, R41, 0.5 ;  /* 0x3f0000002929e820 */ /* 0x000fe20000400000 */
[----:B------:R-:W-:Y:S01]  /*7fd0*/  FMNMX R49, R79, R6, !PT ;  /* 0x000000064f317209 */ /* 0x000fe20007800000 */
[--C-:B------:R-:W-:Y:S01]  /*7fe0*/  FFMA R45, R60, UR16, -R110.reuse ;  /* 0x000000103c2d7c23 */ /* 0x100fe2000800086e */
[----:B------:R-:W-:Y:S01]  /*7ff0*/  FSETP.GEU.AND P5, PT, R40, -126, PT ;  /* 0xc2fc00002800780b */ /* 0x000fe20003fae000 */
[----:B------:R-:W-:Y:S01]  /*8000*/  FFMA R60, R77, UR16, -R110 ;  /* 0x000000104d3c7c23 */ /* 0x000fe2000800086e */
[----:B--2---:R-:W-:Y:S01]  /*8010*/  @!P3 FMUL R20, R20, R20 ;  /* 0x000000141414b220 */ /* 0x004fe20000400000 */
[----:B------:R-:W-:Y:S01]  /*8020*/  FSETP.GEU.AND P3, PT, R44, -126, PT ;  /* 0xc2fc00002c00780b */ /* 0x000fe20003f6e000 */
[----:B------:R-:W1:Y:S01]  /*8030*/  MUFU.EX2 R37, R37 ;  /* 0x0000002500257308 */ /* 0x000e620000000800 */
[----:B------:R-:W-:-:S04]  /*8040*/  FMNMX R6, R82, R49, !PT ;  /* 0x0000003152067209 */ /* 0x000fc80007800000 */
[----:B------:R-:W-:-:S03]  /*8050*/  FMNMX R49, R83, R6, !PT ;  /* 0x0000000653317209 */ /* 0x000fc60007800000 */
[----:B------:R-:W2:Y:S01]  /*8060*/  MUFU.EX2 R41, R41 ;  /* 0x0000002900297308 */ /* 0x000ea20000000800 */
[----:B------:R-:W-:Y:S01]  /*8070*/  FMNMX R6, R86, R49, !PT ;  /* 0x0000003156067209 */ /* 0x000fe20007800000 */
[--C-:B------:R-:W-:Y:S01]  /*8080*/  FFMA R49, R64, UR16, -R110.reuse ;  /* 0x0000001040317c23 */ /* 0x100fe2000800086e */
[----:B------:R-:W-:Y:S01]  /*8090*/  @!P5 FMUL R40, R40, 0.5 ;  /* 0x3f0000002828d820 */ /* 0x000fe20000400000 */
[----:B------:R-:W-:Y:S01]  /*80a0*/  @!P3 FMUL R44, R44, 0.5 ;  /* 0x3f0000002c2cb820 */ /* 0x000fe20000400000 */
[----:B---3--:R-:W-:Y:S01]  /*80b0*/  @!P4 FMUL R33, R33, R33 ;  /* 0x000000212121c220 */ /* 0x008fe20000400000 */
[----:B------:R-:W-:Y:S01]  /*80c0*/  FSETP.GEU.AND P4, PT, R45, -126, PT ;  /* 0xc2fc00002d00780b */ /* 0x000fe20003f8e000 */
[----:B------:R-:W-:Y:S01]  /*80d0*/  FFMA R64, R81, UR16, -R110 ;  /* 0x0000001051407c23 */ /* 0x000fe2000800086e */
[----:B------:R-:W-:Y:S01]  /*80e0*/  FMNMX R6, R87, R6, !PT ;  /* 0x0000000657067209 */ /* 0x000fe20007800000 */
[----:B-1----:R-:W-:Y:S01]  /*80f0*/  @!P2 FMUL R37, R37, R37 ;  /* 0x000000252525a220 */ /* 0x002fe20000400000 */
[----:B------:R-:W-:Y:S01]  /*8100*/  FSETP.GEU.AND P2, PT, R49, -126, PT ;  /* 0xc2fc00003100780b */ /* 0x000fe20003f4e000 */
[----:B------:R-:W1:Y:S02]  /*8110*/  MUFU.EX2 R44, R44 ;  /* 0x0000002c002c7308 */ /* 0x000e640000000800 */
[----:B------:R-:W3:Y:S01]  /*8120*/  SHFL.BFLY PT, R61, R6, 0x1, 0x1f ;  /* 0x0c201f00063d7f89 */ /* 0x000ee200000e0000 */
[----:B--2---:R-:W-:Y:S01]  /*8130*/  @!P6 FMUL R41, R41, R41 ;  /* 0x000000292929e220 */ /* 0x004fe20000400000 */
[----:B------:R-:W-:-:S04]  /*8140*/  FSETP.GEU.AND P6, PT, R48, -126, PT ;  /* 0xc2fc00003000780b */ /* 0x000fc80003fce000 */
[----:B------:R-:W2:Y:S01]  /*8150*/  MUFU.EX2 R40, R40 ;  /* 0x0000002800287308 */ /* 0x000ea20000000800 */
[----:B------:R-:W-:-:S03]  /*8160*/  @!P4 FMUL R45, R45, 0.5 ;  /* 0x3f0000002d2dc820 */ /* 0x000fc60000400000 */
[----:B------:R-:W-:-:S04]  /*8170*/  @!P2 FMUL R49, R49, 0.5 ;  /* 0x3f0000003131a820 */ /* 0x000fc80000400000 */
[----:B------:R-:W4:Y:S01]  /*8180*/  MUFU.EX2 R45, R45 ;  /* 0x0000002d002d7308 */ /* 0x000f220000000800 */
[----:B-1----:R-:W-:Y:S01]  /*8190*/  @!P3 FMUL R44, R44, R44 ;  /* 0x0000002c2c2cb220 */ /* 0x002fe20000400000 */
[----:B------:R-:W-:Y:S01]  /*81a0*/  FSETP.GEU.AND P3, PT, R57, -126, PT ;  /* 0xc2fc00003900780b */ /* 0x000fe20003f6e000 */
[----:B------:R-:W-:-:S05]  /*81b0*/  @!P6 FMUL R48, R48, 0.5 ;  /* 0x3f0000003030e820 */ /* 0x000fca0000400000 */
[----:B------:R-:W1:Y:S01]  /*81c0*/  MUFU.EX2 R49, R49 ;  /* 0x0000003100317308 */ /* 0x000e620000000800 */
[----:B--2---:R-:W-:Y:S01]  /*81d0*/  @!P5 FMUL R40, R40, R40 ;  /* 0x000000282828d220 */ /* 0x004fe20000400000 */
[----:B------:R-:W-:Y:S02]  /*81e0*/  FSETP.GEU.AND P5, PT, R53, -126, PT ;  /* 0xc2fc00003500780b */ /* 0x000fe40003fae000 */
[----:B---3--:R-:W-:Y:S01]  /*81f0*/  FMNMX R6, R6, R61, !PT ;  /* 0x0000003d06067209 */ /* 0x008fe20007800000 */
[----:B------:R-:W-:Y:S02]  /*8200*/  FFMA R61, R76, UR16, -R110 ;  /* 0x000000104c3d7c23 */ /* 0x000fe4000800086e */
[----:B------:R-:W-:Y:S01]  /*8210*/  @!P3 FMUL R57, R57, 0.5 ;  /* 0x3f0000003939b820 */ /* 0x000fe20000400000 */
[----:B------:R-:W2:Y:S01]  /*8220*/  MUFU.EX2 R48, R48 ;  /* 0x0000003000307308 */ /* 0x000ea20000000800 */
[----:B----4-:R-:W-:Y:S01]  /*8230*/  @!P4 FMUL R45, R45, R45 ;  /* 0x0000002d2d2dc220 */ /* 0x010fe20000400000 */
[----:B------:R-:W-:Y:S01]  /*8240*/  FSETP.GEU.AND P4, PT, R52, -126, PT ;  /* 0xc2fc00003400780b */ /* 0x000fe20003f8e000 */
[----:B------:R-:W3:Y:S04]  /*8250*/  SHFL.BFLY PT, R69, R6, 0x2, 0x1f ;  /* 0x0c401f0006457f89 */ /* 0x000ee800000e0000 */
[----:B------:R-:W-:Y:S01]  /*8260*/  @!P5 FMUL R53, R53, 0.5 ;  /* 0x3f0000003535d820 */ /* 0x000fe20000400000 */
[----:B------:R-:W4:Y:S01]  /*8270*/  MUFU.EX2 R57, R57 ;  /* 0x0000003900397308 */ /* 0x000f220000000800 */
[----:B-1----:R-:W-:Y:S01]  /*8280*/  @!P2 FMUL R49, R49, R49 ;  /* 0x000000313131a220 */ /* 0x002fe20000400000 */
[----:B------:R-:W-:-:S03]  /*8290*/  FSETP.GEU.AND P2, PT, R56, -126, PT ;  /* 0xc2fc00003800780b */ /* 0x000fc60003f4e000 */
[----:B------:R-:W-:Y:S01]  /*82a0*/  FADD R9, R28, R49 ;  /* 0x000000311c097221 */ /* 0x000fe20000000000 */
[----:B------:R-:W-:Y:S01]  /*82b0*/  F2FP.BF16.F32.PACK_AB R28, R15, R28 ;  /* 0x0000001c0f1c723e */ /* 0x000fe200000010ff */
[----:B------:R-:W-:Y:S01]  /*82c0*/  @!P4 FMUL R52, R52, 0.5 ;  /* 0x3f0000003434c820 */ /* 0x000fe20000400000 */
[----:B------:R-:W1:Y:S01]  /*82d0*/  MUFU.EX2 R53, R53 ;  /* 0x0000003500357308 */ /* 0x000e620000000800 */
[----:B--2---:R-:W-:Y:S01]  /*82e0*/  @!P6 FMUL R48, R48, R48 ;  /* 0x000000303030e220 */ /* 0x004fe20000400000 */
[----:B------:R-:W-:-:S05]  /*82f0*/  FSETP.GEU.AND P6, PT, R61, -126, PT ;  /* 0xc2fc00003d00780b */ /* 0x000fca0003fce000 */
[----:B------:R-:W-:Y:S01]  /*8300*/  @!P2 FMUL R56, R56, 0.5 ;  /* 0x3f0000003838a820 */ /* 0x000fe20000400000 */
[----:B------:R-:W2:Y:S01]  /*8310*/  MUFU.EX2 R52, R52 ;  /* 0x0000003400347308 */ /* 0x000ea20000000800 */
[----:B----4-:R-:W-:Y:S01]  /*8320*/  @!P3 FMUL R57, R57, R57 ;  /* 0x000000393939b220 */ /* 0x010fe20000400000 */
[----:B------:R-:W-:Y:S02]  /*8330*/  FSETP.GEU.AND P3, PT, R64, -126, PT ;  /* 0xc2fc00004000780b */ /* 0x000fe40003f6e000 */
[----:B---3--:R-:W-:Y:S01]  /*8340*/  FMNMX R6, R6, R69, !PT ;  /* 0x0000004506067209 */ /* 0x008fe20007800000 */
[----:B------:R-:W-:Y:S02]  /*8350*/  FFMA R69, R84, UR16, -R110 ;  /* 0x0000001054457c23 */ /* 0x000fe4000800086e */
[----:B------:R-:W-:Y:S01]  /*8360*/  @!P6 FMUL R61, R61, 0.5 ;  /* 0x3f0000003d3de820 */ /* 0x000fe20000400000 */
[----:B------:R-:W3:Y:S01]  /*8370*/  MUFU.EX2 R56, R56 ;  /* 0x0000003800387308 */ /* 0x000ee20000000800 */
[----:B-1----:R-:W-:Y:S01]  /*8380*/  @!P5 FMUL R53, R53, R53 ;  /* 0x000000353535d220 */ /* 0x002fe20000400000 */
[----:B------:R-:W-:-:S05]  /*8390*/  FSETP.GEU.AND P5, PT, R60, -126, PT ;  /* 0xc2fc00003c00780b */ /* 0x000fca0003fae000 */
[----:B------:R-:W-:Y:S01]  /*83a0*/  @!P3 FMUL R64, R64, 0.5 ;  /* 0x3f0000004040b820 */ /* 0x000fe20000400000 */
[----:B------:R-:W1:Y:S01]  /*83b0*/  MUFU.EX2 R61, R61 ;  /* 0x0000003d003d7308 */ /* 0x000e620000000800 */
[----:B--2---:R-:W-:Y:S01]  /*83c0*/  @!P4 FMUL R52, R52, R52 ;  /* 0x000000343434c220 */ /* 0x004fe20000400000 */
[----:B------:R-:W-:-:S05]  /*83d0*/  FSETP.GEU.AND P4, PT, R65, -126, PT ;  /* 0xc2fc00004100780b */ /* 0x000fca0003f8e000 */
[----:B------:R-:W-:Y:S01]  /*83e0*/  @!P5 FMUL R60, R60, 0.5 ;  /* 0x3f0000003c3cd820 */ /* 0x000fe20000400000 */
[----:B------:R-:W2:Y:S01]  /*83f0*/  MUFU.EX2 R64, R64 ;  /* 0x0000004000407308 */ /* 0x000ea20000000800 */
[----:B---3--:R-:W-:Y:S01]  /*8400*/  @!P2 FMUL R56, R56, R56 ;  /* 0x000000383838a220 */ /* 0x008fe20000400000 */
[----:B------:R-:W-:-:S04]  /*8410*/  FSETP.NEU.AND P2, PT, R6, -INF , PT ;  /* 0xff8000000600780b */ /* 0x000fc80003f4d000 */
[----:B------:R-:W-:Y:S01]  /*8420*/  FSEL R73, R6, RZ, P2 ;  /* 0x000000ff06497208 */ /* 0x000fe20001000000 */
[----:B------:R-:W-:Y:S01]  /*8430*/  @!P4 FMUL R65, R65, 0.5 ;  /* 0x3f0000004141c820 */ /* 0x000fe20000400000 */
[----:B------:R-:W3:Y:S01]  /*8440*/  MUFU.EX2 R60, R60 ;  /* 0x0000003c003c7308 */ /* 0x000ee20000000800 */
[----:B-1----:R-:W-:Y:S01]  /*8450*/  @!P6 FMUL R61, R61, R61 ;  /* 0x0000003d3d3de220 */ /* 0x002fe20000400000 */
[----:B------:R-:W-:Y:S01]  /*8460*/  FSETP.GEU.AND P6, PT, R68, -126, PT ;  /* 0xc2fc00004400780b */ /* 0x000fe20003fce000 */
[----:B------:R-:W-:Y:S01]  /*8470*/  FMUL R110, R73, UR16 ;  /* 0x00000010496e7c20 */ /* 0x000fe20008400000 */
[----:B------:R-:W-:-:S03]  /*8480*/  FSETP.GEU.AND P2, PT, R69, -126, PT ;  /* 0xc2fc00004500780b */ /* 0x000fc60003f4e000 */
[--C-:B------:R-:W-:Y:S01]  /*8490*/  FFMA R30, R30, UR16, -R110.reuse ;  /* 0x000000101e1e7c23 */ /* 0x100fe2000800086e */
[--C-:B------:R-:W-:Y:S01]  /*84a0*/  FFMA R111, R111, UR16, -R110.reuse ;  /* 0x000000106f6f7c23 */ /* 0x100fe2000800086e */
[----:B--2---:R-:W-:Y:S01]  /*84b0*/  @!P3 FMUL R64, R64, R64 ;  /* 0x000000404040b220 */ /* 0x004fe20000400000 */
[----:B------:R-:W1:Y:S01]  /*84c0*/  MUFU.EX2 R65, R65 ;  /* 0x0000004100417308 */ /* 0x000e620000000800 */
[--C-:B------:R-:W-:Y:S01]  /*84d0*/  FFMA R72, R27, UR16, -R110.reuse ;  /* 0x000000101b487c23 */ /* 0x100fe2000800086e */
[----:B------:R-:W-:Y:S01]  /*84e0*/  FSETP.GEU.AND P3, PT, R30, -126, PT ;  /* 0xc2fc00001e00780b */ /* 0x000fe20003f6e000 */
        /* <DEDUP_REMOVED lines=10> */
[--C-:B------:R-:W-:Y:S01]  /*8590*/  FFMA R43, R43, UR16, -R110.reuse ;  /* 0x000000102b2b7c23 */ /* 0x100fe2000800086e */
[--C-:B------:R-:W-:Y:S01]  /*85a0*/  FFMA R42, R42, UR16, -R110.reuse ;  /* 0x000000102a2a7c23 */ /* 0x100fe2000800086e */
[----:B------:R-:W-:Y:S01]  /*85b0*/  @!P3 FMUL R30, R30, 0.5 ;  /* 0x3f0000001e1eb820 */ /* 0x000fe20000400000 */
[--C-:B------:R-:W-:Y:S01]  /*85c0*/  FFMA R50, R50, UR16, -R110.reuse ;  /* 0x0000001032327c23 */ /* 0x100fe2000800086e */
[----:B-1----:R-:W-:Y:S01]  /*85d0*/  @!P4 FMUL R65, R65, R65 ;  /* 0x000000414141c220 */ /* 0x002fe20000400000 */
[----:B------:R-:W-:Y:S01]  /*85e0*/  FSETP.GEU.AND P4, PT, R72, -126, PT ;  /* 0xc2fc00004800780b */ /* 0x000fe20003f8e000 */
[----:B------:R-:W1:Y:S01]  /*85f0*/  MUFU.EX2 R69, R69 ;  /* 0x0000004500457308 */ /* 0x000e620000000800 */
[--C-:B------:R-:W-:Y:S01]  /*8600*/  FFMA R46, R46, UR16, -R110.reuse ;  /* 0x000000102e2e7c23 */ /* 0x100fe2000800086e */
[----:B------:R-:W-:Y:S01]  /*8610*/  @!P5 FMUL R111, R111, 0.5 ;  /* 0x3f0000006f6fd820 */ /* 0x000fe20000400000 */
[--C-:B------:R-:W-:Y:S01]  /*8620*/  FFMA R47, R47, UR16, -R110.reuse ;  /* 0x000000102f2f7c23 */ /* 0x100fe2000800086e */
[--C-:B------:R-:W-:Y:S01]  /*8630*/  FFMA R54, R54, UR16, -R110.reuse ;  /* 0x0000001036367c23 */ /* 0x100fe2000800086e */
[--C-:B------:R-:W-:Y:S01]  /*8640*/  FFMA R51, R51, UR16, -R110.reuse ;  /* 0x0000001033337c23 */ /* 0x100fe2000800086e */
[--C-:B------:R-:W-:Y:S01]  /*8650*/  FFMA R55, R55, UR16, -R110.reuse ;  /* 0x0000001037377c23 */ /* 0x100fe2000800086e */
[--C-:B------:R-:W-:Y:S01]  /*8660*/  FFMA R83, R83, UR16, -R110.reuse ;  /* 0x0000001053537c23 */ /* 0x100fe2000800086e */
[----:B------:R3:W4:Y:S01]  /*8670*/  MUFU.EX2 R31, R30 ;  /* 0x0000001e001f7308 */ /* 0x0007220000000800 */
[----:B--2---:R-:W-:Y:S01]  /*8680*/  @!P6 FMUL R68, R68, R68 ;  /* 0x000000444444e220 */ /* 0x004fe20000400000 */
[----:B------:R-:W-:Y:S01]  /*8690*/  FSETP.GEU.AND P6, PT, R34, -126, PT ;  /* 0xc2fc00002200780b */ /* 0x000fe20003fce000 */
[----:B------:R-:W-:Y:S01]  /*86a0*/  FFMA R79, R79, UR16, -R110 ;  /* 0x000000104f4f7c23 */ /* 0x000fe2000800086e */
[----:B------:R-:W-:-:S04]  /*86b0*/  @!P4 FMUL R72, R72, 0.5 ;  /* 0x3f0000004848c820 */ /* 0x000fc80000400000 */
[----:B------:R-:W2:Y:S01]  /*86c0*/  MUFU.EX2 R27, R111 ;  /* 0x0000006f001b7308 */ /* 0x000ea20000000800 */
[----:B-1----:R-:W-:Y:S01]  /*86d0*/  @!P2 FMUL R69, R69, R69 ;  /* 0x000000454545a220 */ /* 0x002fe20000400000 */
[----:B------:R-:W-:Y:S01]  /*86e0*/  FSETP.GEU.AND P2, PT, R76, -126, PT ;  /* 0xc2fc00004c00780b */ /* 0x000fe20003f4e000 */
[----:B---3--:R-:W-:-:S04]  /*86f0*/  FFMA R30, R58, UR16, -R110 ;  /* 0x000000103a1e7c23 */ /* 0x008fc8000800086e */
[----:B------:R-:W-:Y:S01]  /*8700*/  @!P6 FMUL R34, R34, 0.5 ;  /* 0x3f0000002222e820 */ /* 0x000fe20000400000 */
[----:B------:R-:W1:Y:S01]  /*8710*/  MUFU.EX2 R72, R72 ;  /* 0x0000004800487308 */ /* 0x000e620000000800 */
[----:B----4-:R-:W-:Y:S01]  /*8720*/  @!P3 FMUL R31, R31, R31 ;  /* 0x0000001f1f1fb220 */ /* 0x010fe20000400000 */
[----:B------:R-:W-:-:S05]  /*8730*/  FSETP.GEU.AND P3, PT, R84, -126, PT ;  /* 0xc2fc00005400780b */ /* 0x000fca0003f6e000 */
[----:B------:R-:W-:Y:S01]  /*8740*/  @!P2 FMUL R76, R76, 0.5 ;  /* 0x3f0000004c4ca820 */ /* 0x000fe20000400000 */
[----:B------:R3:W4:Y:S01]  /*8750*/  MUFU.EX2 R35, R34 ;  /* 0x0000002200237308 */ /* 0x0007220000000800 */
[----:B--2---:R-:W-:Y:S01]  /*8760*/  @!P5 FMUL R27, R27, R27 ;  /* 0x0000001b1b1bd220 */ /* 0x004fe20000400000 */
[----:B------:R-:W-:-:S05]  /*8770*/  FSETP.GEU.AND P5, PT, R80, -126, PT ;  /* 0xc2fc00005000780b */ /* 0x000fca0003fae000 */
[----:B------:R-:W-:Y:S01]  /*8780*/  @!P3 FMUL R84, R84, 0.5 ;  /* 0x3f0000005454b820 */ /* 0x000fe20000400000 */
        /* <DEDUP_REMOVED lines=23> */
[----:B----4-:R-:W-:Y:S01]  /*8900*/  @!P4 FMUL R39, R39, R39 ;  /* 0x000000272727c220 */ /* 0x010fe20000400000 */
[----:B------:R-:W-:Y:S01]  /*8910*/  FSETP.GEU.AND P4, PT, R47, -126, PT ;  /* 0xc2fc00002f00780b */ /* 0x000fe20003f8e000 */
[----:B-1----:R-:W-:-:S04]  /*8920*/  FFMA R43, R66, UR16, -R110 ;  /* 0x00000010422b7c23 */ /* 0x002fc8000800086e */
[----:B------:R-:W-:Y:S01]  /*8930*/  @!P5 FMUL R46, R46, 0.5 ;  /* 0x3f0000002e2ed820 */ /* 0x000fe20000400000 */
[----:B------:R1:W4:Y:S01]  /*8940*/  MUFU.EX2 R85, R50 ;  /* 0x0000003200557308 */ /* 0x0003220000000800 */
[----:B-----5:R-:W-:Y:S01]  /*8950*/  @!P6 FMUL R112, R112, R112 ;  /* 0x000000707070e220 */ /* 0x020fe20000400000 */
[----:B------:R-:W-:Y:S01]  /*8960*/  FSETP.GEU.AND P6, PT, R54, -126, PT ;  /* 0xc2fc00003600780b */ /* 0x000fe20003fce000 */
[----:B--2---:R-:W-:-:S04]  /*8970*/  FFMA R42, R63, UR16, -R110 ;  /* 0x000000103f2a7c23 */ /* 0x004fc8000800086e */
[----:B------:R-:W-:Y:S01]  /*8980*/  @!P4 FMUL R47, R47, 0.5 ;  /* 0x3f0000002f2fc820 */ /* 0x000fe20000400000 */
[----:B------:R2:W5:Y:S01]  /*8990*/  MUFU.EX2 R81, R46 ;  /* 0x0000002e00517308 */ /* 0x0005620000000800 */
[----:B---3--:R-:W-:Y:S01]  /*89a0*/  @!P2 FMUL R77, R77, R77 ;  /* 0x0000004d4d4da220 */ /* 0x008fe20000400000 */
[----:B------:R-:W-:Y:S01]  /*89b0*/  FSETP.GEU.AND P2, PT, R51, -126, PT ;  /* 0xc2fc00003300780b */ /* 0x000fe20003f4e000 */
[----:B-1----:R-:W-:-:S04]  /*89c0*/  FFMA R50, R86, UR16, -R110 ;  /* 0x0000001056327c23 */ /* 0x002fc8000800086e */
[----:B------:R-:W-:Y:S01]  /*89d0*/  @!P6 FMUL R54, R54, 0.5 ;  /* 0x3f0000003636e820 */ /* 0x000fe20000400000 */
[----:B------:R1:W3:Y:S01]  /*89e0*/  MUFU.EX2 R114, R47 ;  /* 0x0000002f00727308 */ /* 0x0002e20000000800 */
[----:B----4-:R-:W-:Y:S01]  /*89f0*/  @!P3 FMUL R85, R85, R85 ;  /* 0x000000555555b220 */ /* 0x010fe20000400000 */
[----:B------:R-:W-:Y:S01]  /*8a00*/  FSETP.GEU.AND P3, PT, R34, -126, PT ;  /* 0xc2fc00002200780b */ /* 0x000fe20003f6e000 */
[----:B--2---:R-:W-:-:S04]  /*8a10*/  FFMA R46, R74, UR16, -R110 ;  /* 0x000000104a2e7c23 */ /* 0x004fc8000800086e */
[----:B------:R-:W-:Y:S01]  /*8a20*/  @!P2 FMUL R51, R51, 0.5 ;  /* 0x3f0000003333a820 */ /* 0x000fe20000400000 */
[----:B------:R2:W4:Y:S01]  /*8a30*/  MUFU.EX2 R58, R54 ;  /* 0x00000036003a7308 */ /* 0x0005220000000800 */
[----:B-----5:R-:W-:Y:S01]  /*8a40*/  @!P5 FMUL R81, R81, R81 ;  /* 0x000000515151d220 */ /* 0x020fe20000400000 */
[----:B------:R-:W-:Y:S01]  /*8a50*/  FSETP.GEU.AND P5, PT, R55, -126, PT ;  /* 0xc2fc00003700780b */ /* 0x000fe20003fae000 */
[----:B-1----:R-:W-:-:S04]  /*8a60*/  FFMA R47, R78, UR16, -R110 ;  /* 0x000000104e2f7c23 */ /* 0x002fc8000800086e */
[----:B------:R-:W-:Y:S01]  /*8a70*/  @!P3 FMUL R34, R34, 0.5 ;  /* 0x3f0000002222b820 */ /* 0x000fe20000400000 */
[----:B------:R-:W1:Y:S01]  /*8a80*/  MUFU.EX2 R116, R51 ;  /* 0x0000003300747308 */ /* 0x000e620000000800 */
[----:B---3--:R-:W-:Y:S01]  /*8a90*/  @!P4 FMUL R114, R114, R114 ;  /* 0x000000727272c220 */ /* 0x008fe20000400000 */
[----:B------:R-:W-:Y:S01]  /*8aa0*/  FSETP.GEU.AND P4, PT, R30, -126, PT ;  /* 0xc2fc00001e00780b */ /* 0x000fe20003f8e000 */
[----:B--2---:R-:W-:Y:S01]  /*8ab0*/  FADD R54, -R73, R8 ;  /* 0x0000000849367221 */ /* 0x004fe20000000100 */
[----:B------:R-:W-:Y:S01]  /*8ac0*/  FADD R8, R24, R41 ;  /* 0x0000002918087221 */ /* 0x000fe20000000000 */
[----:B------:R-:W-:Y:S02]  /*8ad0*/  F2FP.BF16.F32.PACK_AB R24, R11, R24 ;  /* 0x000000180b18723e */ /* 0x000fe400000010ff */
[----:B------:R-:W-:Y:S01]  /*8ae0*/  @!P5 FMUL R55, R55, 0.5 ;  /* 0x3f0000003737d820 */ /* 0x000fe20000400000 */
[----:B------:R2:W3:Y:S01]  /*8af0*/  MUFU.EX2 R63, R34 ;  /* 0x00000022003f7308 */ /* 0x0004e20000000800 */
[----:B----4-:R-:W-:Y:S01]  /*8b00*/  @!P6 FMUL R58, R58, R58 ;  /* 0x0000003a3a3ae220 */ /* 0x010fe20000400000 */
[----:B------:R-:W-:Y:S01]  /*8b10*/  FSETP.GEU.AND P6, PT, R42, -126, PT ;  /* 0xc2fc00002a00780b */ /* 0x000fe20003fce000 */
[----:B------:R-:W-:-:S04]  /*8b20*/  FMUL R54, R54, UR16 ;  /* 0x0000001036367c20 */ /* 0x000fc80008400000 */
[----:B------:R-:W-:Y:S01]  /*8b30*/  @!P4 FMUL R30, R30, 0.5 ;  /* 0x3f0000001e1ec820 */ /* 0x000fe20000400000 */
[----:B------:R-:W4:Y:S01]  /*8b40*/  MUFU.EX2 R59, R55 ;  /* 0x00000037003b7308 */ /* 0x000f220000000800 */
[----:B--2---:R-:W-:Y:S01]  /*8b50*/  FFMA R34, R70, UR16, -R110 ;  /* 0x0000001046227c23 */ /* 0x004fe2000800086e */
[----:B-1----:R-:W-:Y:S01]  /*8b60*/  @!P2 FMUL R116, R116, R116 ;  /* 0x000000747474a220 */ /* 0x002fe20000400000 */
[----:B------:R-:W-:-:S04]  /*8b70*/  FSETP.GEU.AND P2, PT, R38, -126, PT ;  /* 0xc2fc00002600780b */ /* 0x000fc80003f4e000 */
[----:B------:R-:W-:Y:S01]  /*8b80*/  @!P6 FMUL R42, R42, 0.5 ;  /* 0x3f0000002a2ae820 */ /* 0x000fe20000400000 */
[----:B------:R1:W2:Y:S01]  /*8b90*/  MUFU.EX2 R62, R30 ;  /* 0x0000001e003e7308 */ /* 0x0002a20000000800 */
[----:B---3--:R-:W-:Y:S01]  /*8ba0*/  @!P3 FMUL R63, R63, R63 ;  /* 0x0000003f3f3fb220 */ /* 0x008fe20000400000 */
[----:B------:R-:W-:-:S06]  /*8bb0*/  FSETP.GEU.AND P3, PT, R34, -126, PT ;  /* 0xc2fc00002200780b */ /* 0x000fcc0003f6e000 */
[----:B------:R-:W-:Y:S01]  /*8bc0*/  @!P2 FMUL R38, R38, 0.5 ;  /* 0x3f0000002626a820 */ /* 0x000fe20000400000 */
[----:B----4-:R-:W-:Y:S01]  /*8bd0*/  @!P5 FMUL R59, R59, R59 ;  /* 0x0000003b3b3bd220 */ /* 0x010fe20000400000 */
[----:B-1----:R-:W-:Y:S01]  /*8be0*/  FFMA R30, R67, UR16, -R110 ;  /* 0x00000010431e7c23 */ /* 0x002fe2000800086e */
[----:B------:R-:W-:Y:S01]  /*8bf0*/  FSETP.GEU.AND P5, PT, R43, -126, PT ;  /* 0xc2fc00002b00780b */ /* 0x000fe20003fae000 */
[----:B------:R1:W3:Y:S03]  /*8c00*/  MUFU.EX2 R67, R42 ;  /* 0x0000002a00437308 */ /* 0x0002e60000000800 */
[----:B------:R-:W-:Y:S01]  /*8c10*/  @!P3 FMUL R34, R34, 0.5 ;  /* 0x3f0000002222b820 */ /* 0x000fe20000400000 */
[----:B--2---:R-:W-:Y:S01]  /*8c20*/  @!P4 FMUL R62, R62, R62 ;  /* 0x0000003e3e3ec220 */ /* 0x004fe20000400000 */
[----:B------:R-:W-:-:S03]  /*8c30*/  FSETP.GEU.AND P4, PT, R30, -126, PT ;  /* 0xc2fc00001e00780b */ /* 0x000fc60003f8e000 */
[----:B------:R2:W4:Y:S01]  /*8c40*/  MUFU.EX2 R66, R38 ;  /* 0x0000002600427308 */ /* 0x0005220000000800 */
[----:B-1----:R-:W-:-:S03]  /*8c50*/  FFMA R42, R75, UR16, -R110 ;  /* 0x000000104b2a7c23 */ /* 0x002fc6000800086e */
[----:B------:R-:W-:-:S04]  /*8c60*/  @!P5 FMUL R43, R43, 0.5 ;  /* 0x3f0000002b2bd820 */ /* 0x000fc80000400000 */
[----:B------:R1:W5:Y:S01]  /*8c70*/  MUFU.EX2 R74, R34 ;  /* 0x00000022004a7308 */ /* 0x0003620000000800 */
[----:B---3--:R-:W-:Y:S01]  /*8c80*/  @!P6 FMUL R67, R67, R67 ;  /* 0x000000434343e220 */ /* 0x008fe20000400000 */
[----:B------:R-:W-:Y:S01]  /*8c90*/  FSETP.GEU.AND P6, PT, R46, -126, PT ;  /* 0xc2fc00002e00780b */ /* 0x000fe20003fce000 */
[----:B--2---:R-:W-:Y:S01]  /*8ca0*/  FFMA R38, R71, UR16, -R110 ;  /* 0x0000001047267c23 */ /* 0x004fe2000800086e */
[----:B------:R-:W-:-:S04]  /*8cb0*/  @!P4 FMUL R30, R30, 0.5 ;  /* 0x3f0000001e1ec820 */ /* 0x000fc80000400000 */
[----:B------:R2:W3:Y:S01]  /*8cc0*/  MUFU.EX2 R70, R43 ;  /* 0x0000002b00467308 */ /* 0x0004e20000000800 */
[--C-:B-1----:R-:W-:Y:S01]  /*8cd0*/  FFMA R34, R82, UR16, -R110.reuse ;  /* 0x0000001052227c23 */ /* 0x102fe2000800086e */
[----:B----4-:R-:W-:Y:S01]  /*8ce0*/  @!P2 FMUL R66, R66, R66 ;  /* 0x000000424242a220 */ /* 0x010fe20000400000 */
[----:B------:R-:W-:Y:S01]  /*8cf0*/  FSETP.GEU.AND P2, PT, R38, -126, PT ;  /* 0xc2fc00002600780b */ /* 0x000fe20003f4e000 */
[----:B------:R-:W-:-:S03]  /*8d00*/  FFMA R110, R87, UR16, -R110 ;  /* 0x00000010576e7c23 */ /* 0x000fc6000800086e */
[----:B------:R-:W-:Y:S01]  /*8d10*/  @!P6 FMUL R46, R46, 0.5 ;  /* 0x3f0000002e2ee820 */ /* 0x000fe20000400000 */
[----:B------:R1:W4:Y:S01]  /*8d20*/  MUFU.EX2 R71, R30 ;  /* 0x0000001e00477308 */ /* 0x0003220000000800 */
[----:B-----5:R-:W-:Y:S01]  /*8d30*/  @!P3 FMUL R74, R74, R74 ;  /* 0x0000004a4a4ab220 */ /* 0x020fe20000400000 */
[----:B------:R-:W-:Y:S01]  /*8d40*/  FSETP.GEU.AND P3, PT, R34, -126, PT ;  /* 0xc2fc00002200780b */ /* 0x000fe20003f6e000 */
[----:B--2---:R-:W-:Y:S01]  /*8d50*/  FADD R43, R32, R57 ;  /* 0x00000039202b7221 */ /* 0x004fe20000000000 */
[----:B------:R-:W-:-:S04]  /*8d60*/  F2FP.BF16.F32.PACK_AB R32, R25, R32 ;  /* 0x000000201920723e */ /* 0x000fc800000010ff */
[----:B------:R-:W2:Y:S01]  /*8d70*/  MUFU.EX2 R78, R46 ;  /* 0x0000002e004e7308 */ /* 0x000ea20000000800 */
[----:B---3--:R-:W-:Y:S01]  /*8d80*/  @!P5 FMUL R70, R70, R70 ;  /* 0x000000464646d220 */ /* 0x008fe20000400000 */
[----:B------:R-:W-:Y:S01]  /*8d90*/  FSETP.GEU.AND P5, PT, R42, -126, PT ;  /* 0xc2fc00002a00780b */ /* 0x000fe20003fae000 */
[----:B------:R-:W-:Y:S01]  /*8da0*/  @!P2 FMUL R38, R38, 0.5 ;  /* 0x3f0000002626a820 */ /* 0x000fe20000400000 */
[----:B-1----:R-:W-:Y:S01]  /*8db0*/  FADD R30, R36, R65 ;  /* 0x00000041241e7221 */ /* 0x002fe20000000000 */
[----:B------:R-:W-:Y:S02]  /*8dc0*/  F2FP.BF16.F32.PACK_AB R36, R33, R36 ;  /* 0x000000242124723e */ /* 0x000fe400000010ff */
[----:B------:R-:W-:Y:S01]  /*8dd0*/  @!P3 FMUL R34, R34, 0.5 ;  /* 0x3f0000002222b820 */ /* 0x000fe20000400000 */
[----:B------:R1:W3:Y:S01]  /*8de0*/  MUFU.EX2 R75, R38 ;  /* 0x00000026004b7308 */ /* 0x0002e20000000800 */
[----:B----4-:R-:W-:Y:S01]  /*8df0*/  @!P4 FMUL R71, R71, R71 ;  /* 0x000000474747c220 */ /* 0x010fe20000400000 */
[----:B------:R-:W-:Y:S01]  /*8e00*/  FSETP.GEU.AND P4, PT, R47, -126, PT ;  /* 0xc2fc00002f00780b */ /* 0x000fe20003f8e000 */
[----:B------:R-:W-:Y:S01]  /*8e10*/  FADD R51, R9, R30 ;  /* 0x0000001e09337221 */ /* 0x000fe20000000000 */
[----:B------:R-:W-:Y:S01]  /*8e20*/  FADD R9, R25, R56 ;  /* 0x0000003819097221 */ /* 0x000fe20000000000 */
[----:B------:R-:W-:Y:S01]  /*8e30*/  FADD R30, R33, R64 ;  /* 0x00000040211e7221 */ /* 0x000fe20000000000 */
[----:B------:R-:W-:Y:S01]  /*8e40*/  F2FP.BF16.F32.PACK_AB R25, R72, R27 ;  /* 0x0000001b4819723e */ /* 0x000fe200000010ff */
[----:B------:R-:W-:Y:S01]  /*8e50*/  @!P5 FMUL R42, R42, 0.5 ;  /* 0x3f0000002a2ad820 */ /* 0x000fe20000400000 */
[----:B------:R4:W5:Y:S01]  /*8e60*/  MUFU.EX2 R86, R34 ;  /* 0x0000002200567308 */ /* 0x0009620000000800 */
[----:B--2---:R-:W-:Y:S01]  /*8e70*/  @!P6 FMUL R78, R78, R78 ;  /* 0x0000004e4e4ee220 */ /* 0x004fe20000400000 */
[----:B------:R-:W-:Y:S01]  /*8e80*/  FSETP.GEU.AND P6, PT, R83, -126, PT ;  /* 0xc2fc00005300780b */ /* 0x000fe20003fce000 */
[----:B-1----:R-:W-:Y:S01]  /*8e90*/  FADD R38, R8, R43 ;  /* 0x0000002b08267221 */ /* 0x002fe20000000000 */
[----:B------:R-:W-:Y:S01]  /*8ea0*/  FADD R8, R11, R40 ;  /* 0x000000280b087221 */ /* 0x000fe20000000000 */
[----:B------:R-:W-:Y:S01]  /*8eb0*/  FADD R43, R14, R61 ;  /* 0x0000003d0e2b7221 */ /* 0x000fe20000000000 */
[----:B------:R-:W-:Y:S01]  /*8ec0*/  F2FP.BF16.F32.PACK_AB R40, R40, R41 ;  /* 0x000000292828723e */ /* 0x000fe200000010ff */
[----:B------:R-:W-:Y:S01]  /*8ed0*/  @!P4 FMUL R47, R47, 0.5 ;  /* 0x3f0000002f2fc820 */ /* 0x000fe20000400000 */
[----:B------:R1:W2:Y:S01]  /*8ee0*/  MUFU.EX2 R73, R42 ;  /* 0x0000002a00497308 */ /* 0x0002a20000000800 */
[----:B---3--:R-:W-:Y:S01]  /*8ef0*/  @!P2 FMUL R75, R75, R75 ;  /* 0x0000004b4b4ba220 */ /* 0x008fe20000400000 */
[----:B------:R-:W-:Y:S01]  /*8f00*/  FSETP.GEU.AND P2, PT, R79, -126, PT ;  /* 0xc2fc00004f00780b */ /* 0x000fe20003f4e000 */
[----:B----4-:R-:W-:Y:S01]  /*8f10*/  FADD R34, R20, R69 ;  /* 0x0000004514227221 */ /* 0x010fe20000000000 */
[----:B------:R-:W-:Y:S01]  /*8f20*/  FADD R38, R38, R51 ;  /* 0x0000003326267221 */ /* 0x000fe20000000000 */
[----:B------:R-:W-:-:S02]  /*8f30*/  F2FP.BF16.F32.PACK_AB R33, R112, R77 ;  /* 0x0000004d7021723e */ /* 0x000fc400000010ff */
[----:B------:R-:W-:Y:S01]  /*8f40*/  @!P6 FMUL R83, R83, 0.5 ;  /* 0x3f0000005353e820 */ /* 0x000fe20000400000 */
[----:B------:R-:W3:Y:S01]  /*8f50*/  MUFU.EX2 R82, R47 ;  /* 0x0000002f00527308 */ /* 0x000ee20000000800 */
[----:B-----5:R-:W-:Y:S01]  /*8f60*/  @!P3 FMUL R86, R86, R86 ;  /* 0x000000565656b220 */ /* 0x020fe20000400000 */
[----:B------:R-:W-:Y:S01]  /*8f70*/  FSETP.GEU.AND P3, PT, R110, -126, PT ;  /* 0xc2fc00006e00780b */ /* 0x000fe20003f6e000 */
[----:B-1----:R-:W-:Y:S01]  /*8f80*/  FADD R42, R8, R9 ;  /* 0x00000009082a7221 */ /* 0x002fe20000000000 */
        /* <DEDUP_REMOVED lines=13> */
[----:B---3--:R-:W-:Y:S01]  /*9060*/  @!P4 FMUL R82, R82, R82 ;  /* 0x000000525252c220 */ /* 0x008fe20000400000 */
[----:B------:R-:W-:Y:S01]  /*9070*/  FSETP.GEU.AND P4, PT, R10, -126, PT ;  /* 0xc2fc00000a00780b */ /* 0x000fe20003f8e000 */
[----:B------:R-:W-:Y:S01]  /*9080*/  FADD R30, R21, R52 ;  /* 0x00000034151e7221 */ /* 0x000fe20000000000 */
[----:B------:R-:W-:Y:S01]  /*9090*/  FADD R47, R37, R68 ;  /* 0x00000044252f7221 */ /* 0x000fe20000000000 */
[----:B------:R-:W-:Y:S01]  /*90a0*/  FADD R8, R8, R43 ;  /* 0x0000002b08087221 */ /* 0x000fe20000000000 */
[----:B------:R-:W-:Y:S01]  /*90b0*/  FADD R43, R77, R78 ;  /* 0x0000004e4d2b7221 */ /* 0x000fe20000000000 */
[----:B------:R-:W-:Y:S01]  /*90c0*/  @!P5 FMUL R50, R50, 0.5 ;  /* 0x3f0000003232d820 */ /* 0x000fe20000400000 */
[----:B------:R-:W3:Y:S01]  /*90d0*/  MUFU.EX2 R110, R110 ;  /* 0x0000006e006e7308 */ /* 0x000ee20000000800 */
[----:B-1----:R-:W-:Y:S01]  /*90e0*/  @!P6 FMUL R83, R83, R83 ;  /* 0x000000535353e220 */ /* 0x002fe20000400000 */
[----:B------:R-:W-:Y:S01]  /*90f0*/  FSETP.GEU.AND P6, PT, R54, -126, PT ;  /* 0xc2fc00003600780b */ /* 0x000fe20003fce000 */
[----:B------:R-:W-:Y:S01]  /*9100*/  FADD R47, R30, R47 ;  /* 0x0000002f1e2f7221 */ /* 0x000fe20000000000 */
[----:B------:R-:W-:Y:S01]  /*9110*/  FADD R30, R27, R62 ;  /* 0x0000003e1b1e7221 */ /* 0x000fe20000000000 */
[----:B------:R-:W-:Y:S01]  /*9120*/  FADD R9, R12, R53 ;  /* 0x000000350c097221 */ /* 0x000fe20000000000 */
[----:B------:R-:W-:Y:S01]  /*9130*/  FADD R42, R42, R55 ;  /* 0x000000372a2a7221 */ /* 0x000fe20000000000 */
[----:B------:R-:W-:Y:S01]  /*9140*/  FADD R47, R8, R47 ;  /* 0x0000002f082f7221 */ /* 0x000fe20000000000 */
[----:B------:R1:W4:Y:S01]  /*9150*/  MUFU.EX2 R87, R50 ;  /* 0x0000003200577308 */ /* 0x0003220000000800 */
[----:B------:R-:W-:Y:S01]  /*9160*/  FADD R9, R9, R34 ;  /* 0x0000002209097221 */ /* 0x000fe20000000000 */
[----:B------:R-:W-:Y:S01]  /*9170*/  @!P4 FMUL R10, R10, 0.5 ;  /* 0x3f0000000a0ac820 */ /* 0x000fe20000400000 */
[----:B------:R-:W-:Y:S01]  /*9180*/  FADD R8, R72, R63 ;  /* 0x0000003f48087221 */ /* 0x000fe20000000000 */
[----:B------:R-:W-:Y:S01]  /*9190*/  FADD R34, R80, R71 ;  /* 0x0000004750227221 */ /* 0x000fe20000000000 */
[----:B------:R-:W-:Y:S01]  /*91a0*/  FADD R55, R116, R83 ;  /* 0x0000005374377221 */ /* 0x000fe20000000000 */
[----:B--2---:R-:W-:Y:S01]  /*91b0*/  @!P2 FMUL R79, R79, R79 ;  /* 0x0000004f4f4fa220 */ /* 0x004fe20000400000 */
[----:B------:R-:W-:Y:S01]  /*91c0*/  @!P6 FMUL R54, R54, 0.5 ;  /* 0x3f0000003636e820 */ /* 0x000fe20000400000 */
[----:B------:R-:W-:Y:S01]  /*91d0*/  FADD R9, R46, R9 ;  /* 0x000000092e097221 */ /* 0x000fe20000000000 */
[----:B-1----:R-:W-:Y:S01]  /*91e0*/  FADD R50, R30, R43 ;  /* 0x0000002b1e327221 */ /* 0x002fe20000000000 */
[----:B------:R-:W-:Y:S01]  /*91f0*/  FADD R43, R112, R73 ;  /* 0x00000049702b7221 */ /* 0x000fe20000000000 */
[----:B------:R-:W-:Y:S01]  /*9200*/  FADD R30, R35, R70 ;  /* 0x00000046231e7221 */ /* 0x000fe20000000000 */
[----:B---3--:R-:W-:Y:S01]  /*9210*/  @!P3 FMUL R110, R110, R110 ;  /* 0x0000006e6e6eb220 */ /* 0x008fe20000400000 */
[----:B------:R-:W-:Y:S01]  /*9220*/  FADD R118, R34, R55 ;  /* 0x0000003722767221 */ /* 0x000fe20000000000 */
[----:B------:R-:W-:Y:S01]  /*9230*/  FADD R115, R8, R43 ;  /* 0x0000002b08737221 */ /* 0x000fe20000000000 */
[----:B------:R-:W-:Y:S01]  /*9240*/  FADD R117, R30, R51 ;  /* 0x000000331e757221 */ /* 0x000fe20000000000 */
[----:B------:R-:W1:Y:S01]  /*9250*/  MUFU.EX2 R43, R54 ;  /* 0x00000036002b7308 */ /* 0x000e620000000800 */
[----:B----4-:R-:W-:Y:S01]  /*9260*/  @!P5 FMUL R87, R87, R87 ;  /* 0x000000575757d220 */ /* 0x010fe20000400000 */
[----:B------:R-:W-:Y:S01]  /*9270*/  FADD R8, R31, R66 ;  /* 0x000000421f087221 */ /* 0x000fe20000000000 */
[----:B------:R-:W-:Y:S01]  /*9280*/  FADD R51, R81, R82 ;  /* 0x0000005251337221 */ /* 0x000fe20000000000 */
[----:B------:R-:W-:Y:S01]  /*9290*/  FADD R34, R39, R74 ;  /* 0x0000004a27227221 */ /* 0x000fe20000000000 */
[----:B------:R-:W-:Y:S01]  /*92a0*/  FADD R30, R76, R67 ;  /* 0x000000434c1e7221 */ /* 0x000fe20000000000 */
[----:B------:R-:W-:Y:S01]  /*92b0*/  FADD R55, R114, R79 ;  /* 0x0000004f72377221 */ /* 0x000fe20000000000 */
[----:B------:R-:W-:Y:S01]  /*92c0*/  FADD R46, R84, R75 ;  /* 0x0000004b542e7221 */ /* 0x000fe20000000000 */
[----:B------:R-:W2:Y:S01]  /*92d0*/  MUFU.EX2 R10, R10 ;  /* 0x0000000a000a7308 */ /* 0x000ea20000000800 */
[----:B------:R-:W-:Y:S01]  /*92e0*/  FADD R113, R59, R110 ;  /* 0x0000006e3b717221 */ /* 0x000fe20000000000 */
        /* <DEDUP_REMOVED lines=13> */
[----:B------:R-:W-:Y:S01]  /*93c0*/  SHF.L.U32 R8, R22, 0x1f, RZ ;  /* 0x0000001f16087819 */ /* 0x000fe200000006ff */
[----:B-1----:R-:W-:Y:S01]  /*93d0*/  @!P6 FMUL R43, R43, R43 ;  /* 0x0000002b2b2be220 */ /* 0x002fe20000400000 */
[----:B------:R-:W-:Y:S01]  /*93e0*/  FADD R9, R9, R42 ;  /* 0x0000002a09097221 */ /* 0x000fe20000000000 */
[----:B------:R-:W-:Y:S01]  /*93f0*/  FADD R50, R50, R115 ;  /* 0x0000007332327221 */ /* 0x000fe20000000000 */
[----:B--2---:R-:W-:Y:S01]  /*9400*/  @!P4 FMUL R10, R10, R10 ;  /* 0x0000000a0a0ac220 */ /* 0x004fe20000400000 */
[----:B------:R1:W2:Y:S01]  /*9410*/  SYNCS.PHASECHK.TRANS64.TRYWAIT P2, [UR10+0xe400], R8 ;  /* 0x00e40008ff0075a7 */ /* 0x0002a2000804014a */
[----:B------:R-:W-:Y:S01]  /*9420*/  F2FP.BF16.F32.PACK_AB R34, R29, R14 ;  /* 0x0000000e1d22723e */ /* 0x000fe200000010ff */
[----:B------:R-:W-:Y:S01]  /*9430*/  FFMA R0, R43, R0, R50 ;  /* 0x000000002b007223 */ /* 0x000fe20000000032 */
[----:B------:R-:W-:Y:S01]  /*9440*/  F2FP.BF16.F32.PACK_AB R42, R44, R45 ;  /* 0x0000002d2c2a723e */ /* 0x000fe200000010ff */
[----:B------:R-:W-:Y:S01]  /*9450*/  FMUL R90, R90, R43 ;  /* 0x0000002b5a5a7220 */ /* 0x000fe20000400000 */
[----:B------:R-:W-:Y:S01]  /*9460*/  F2FP.BF16.F32.PACK_AB R27, R76, R31 ;  /* 0x0000001f4c1b723e */ /* 0x000fe200000010ff */
[-C--:B------:R-:W-:Y:S01]  /*9470*/  FMUL R91, R91, R43.reuse ;  /* 0x0000002b5b5b7220 */ /* 0x080fe20000400000 */
[----:B------:R-:W-:Y:S01]  /*9480*/  F2FP.BF16.F32.PACK_AB R38, R37, R20 ;  /* 0x000000142526723e */ /* 0x000fe200000010ff */
[----:B------:R-:W-:Y:S01]  /*9490*/  FMUL R94, R94, R43 ;  /* 0x0000002b5e5e7220 */ /* 0x000fe20000400000 */
[----:B------:R-:W-:Y:S01]  /*94a0*/  F2FP.BF16.F32.PACK_AB R44, R48, R49 ;  /* 0x00000031302c723e */ /* 0x000fe200000010ff */
[----:B------:R-:W-:Y:S01]  /*94b0*/  FMUL R95, R95, R43 ;  /* 0x0000002b5f5f7220 */ /* 0x000fe20000400000 */
[----:B------:R-:W-:Y:S01]  /*94c0*/  F2FP.BF16.F32.PACK_AB R46, R52, R53 ;  /* 0x00000035342e723e */ /* 0x000fe200000010ff */
[-C--:B------:R-:W-:Y:S01]  /*94d0*/  FMUL R98, R98, R43.reuse ;  /* 0x0000002b62627220 */ /* 0x080fe20000400000 */
[-C--:B------:R-:W-:Y:S01]  /*94e0*/  FMUL R99, R99, R43.reuse ;  /* 0x0000002b63637220 */ /* 0x080fe20000400000 */
[-C--:B------:R-:W-:Y:S01]  /*94f0*/  FMUL R102, R102, R43.reuse ;  /* 0x0000002b66667220 */ /* 0x080fe20000400000 */
[----:B------:R-:W-:Y:S01]  /*9500*/  FMUL R103, R103, R43 ;  /* 0x0000002b67677220 */ /* 0x000fe20000400000 */
[----:B------:R-:W-:Y:S01]  /*9510*/  F2FP.BF16.F32.PACK_AB R29, R80, R35 ;  /* 0x00000023501d723e */ /* 0x000fe200000010ff */
[----:B------:R-:W-:Y:S01]  /*9520*/  FFMA R3, R10, R3, R9 ;  /* 0x000000030a037223 */ /* 0x000fe20000000009 */
[----:B------:R-:W-:Y:S01]  /*9530*/  F2FP.BF16.F32.PACK_AB R31, R84, R39 ;  /* 0x00000027541f723e */ /* 0x000fe200000010ff */
[-C--:B------:R-:W-:Y:S01]  /*9540*/  FMUL R88, R88, R10.reuse ;  /* 0x0000000a58587220 */ /* 0x080fe20000400000 */
[-C--:B------:R-:W-:Y:S01]  /*9550*/  FMUL R89, R89, R10.reuse ;  /* 0x0000000a59597220 */ /* 0x080fe20000400000 */
        /* <DEDUP_REMOVED lines=21> */
[----:B------:R-:W-:Y:S01]  /*96b0*/  F2FP.BF16.F32.PACK_AB R53, R83, R86 ;  /* 0x000000565335723e */ /* 0x000fe200000010ff */
[----:B-12---:R-:W-:Y:S06]  /*96c0*/  @!P0 BRA `(.L_x_41) ;  /* 0x0000000000048947 */ /* 0x006fec0003800000 */
[----:B------:R-:W-:Y:S01]  /*96d0*/  BPT.TRAP 0x1 ;  /* 0x000000040000795c */ /* 0x000fe20000300000 */
.L_x_41:
[----:B------:R-:W-:Y:S05]  /*96e0*/  @P2 BRA `(.L_x_42) ;  /* 0x0000000000082947 */ /* 0x000fea0003800000 */
[----:B------:R-:W1:Y:S02]  /*96f0*/  SYNCS.PHASECHK.TRANS64.TRYWAIT P2, [UR10+0xe400], R8 ;  /* 0x00e40008ff0075a7 */ /* 0x000e64000804014a */
[----:B-1----:R-:W-:Y:S05]  /*9700*/  @!P2 BRA `(.L_x_43) ;  /* 0x00000030000ca947 */ /* 0x002fea0003800000 */
.L_x_42:
        /* <DEDUP_REMOVED lines=44> */
.L_x_44:
[----:B------:R-:W-:-:S04]  /*99d0*/  ULEA UR10, UR7, UR46, 0x3 ;  /* 0x0000002e070a7291 */ /* 0x000fc8000f8e183f */
[----:B------:R-:W-:-:S04]  /*99e0*/  UIADD3 UR10, UR10, 0xe428, URZ ;  /* 0x0000e4280a0a7890 */ /* 0x000fc8000fffe03f */
[----:B------:R-:W-:-:S09]  /*99f0*/  UPRMT UR10, URZ, 0x654, UR10 ;  /* 0x000006543f0a7896 */ /* 0x000fd2000800000a */
[----:B------:R-:W-:Y:S01]  /*9a00*/  SYNCS.ARRIVE.TRANS64.RED.A1T0 RZ, [UR10], RZ ;  /* 0x000000ffffff79a7 */ /* 0x000fe2000810040a */
[----:B------:R-:W-:Y:S05]  /*9a10*/  @P1 BRA `(.L_x_45) ;  /* 0x0000000000041947 */ /* 0x000fea0003800000 */
[----:B------:R-:W-:Y:S01]  /*9a20*/  BPT.TRAP 0x1 ;  /* 0x000000040000795c */ /* 0x000fe20000300000 */
.L_x_45:
[----:B------:R-:W-:-:S04]  /*9a30*/  UIADD3 UR7, UR7, 0x1, URZ ;  /* 0x0000000107077890 */ /* 0x000fc8000fffe03f */
[----:B------:R-:W-:-:S04]  /*9a40*/  UISETP.NE.AND UP0, UPT, UR7, 0x5, UPT ;  /* 0x000000050700788c */ /* 0x000fc8000bf05270 */
[----:B------:R-:W-:Y:S01]  /*9a50*/  USEL UR10, UR7, URZ, UP0 ;  /* 0x0000003f070a7287 */ /* 0x000fe20008000000 */
[----:B------:R-:W-:Y:S11]  /*9a60*/  @!P0 BRA `(.L_x_46) ;  /* 0x0000000000048947 */ /* 0x000ff60003800000 */
[----:B------:R-:W-:Y:S01]  /*9a70*/  BPT.TRAP 0x1 ;  /* 0x000000040000795c */ /* 0x000fe20000300000 */
.L_x_46:
[----:B------:R-:W-:-:S04]  /*9a80*/  ULEA UR7, UR10, UR46, 0x3 ;  /* 0x0000002e0a077291 */ /* 0x000fc8000f8e183f */
[----:B------:R-:W-:-:S04]  /*9a90*/  UIADD3 UR7, UR7, 0xe428, URZ ;  /* 0x0000e42807077890 */ /* 0x000fc8000fffe03f */
[----:B------:R-:W-:-:S09]  /*9aa0*/  UPRMT UR7, URZ, 0x654, UR7 ;  /* 0x000006543f077896 */ /* 0x000fd20008000007 */
[----:B------:R-:W-:Y:S01]  /*9ab0*/  SYNCS.ARRIVE.TRANS64.RED.A1T0 RZ, [UR7], RZ ;  /* 0x000000ffffff79a7 */ /* 0x000fe20008100407 */
[----:B------:R-:W-:Y:S05]  /*9ac0*/  @P1 BRA `(.L_x_47) ;  /* 0x0000000000041947 */ /* 0x000fea0003800000 */
[----:B------:R-:W-:Y:S01]  /*9ad0*/  BPT.TRAP 0x1 ;  /* 0x000000040000795c */ /* 0x000fe20000300000 */
.L_x_47:
[----:B------:R-:W-:Y:S01]  /*9ae0*/  UIADD3 UR49, UR49, 0x1, URZ ;  /* 0x0000000131317890 */ /* 0x000fe2000fffe03f */
[C---:B------:R-:W-:Y:S01]  /*9af0*/  ISETP.GT.AND P2, PT, R7.reuse, 0x1, PT ;  /* 0x000000010700780c */ /* 0x040fe20003f44270 */
[----:B------:R-:W-:Y:S01]  /*9b00*/  UIADD3 UR7, UR10, 0x1, URZ ;  /* 0x000000010a077890 */ /* 0x000fe2000fffe03f */
[----:B------:R-:W-:Y:S01]  /*9b10*/  VIADD R7, R7, 0xffffffff ;  /* 0xffffffff07077836 */ /* 0x000fe20000000000 */
[----:B------:R-:W-:Y:S01]  /*9b20*/  UISETP.NE.AND UP1, UPT, UR49, 0x5, UPT ;  /* 0x000000053100788c */ /* 0x000fe2000bf25270 */
[----:B------:R-:W-:Y:S01]  /*9b30*/  VIADD R5, R5, 0x80 ;  /* 0x0000008005057836 */ /* 0x000fe20000000000 */
[----:B------:R-:W-:Y:S01]  /*9b40*/  UISETP.NE.AND UP0, UPT, UR7, 0x5, UPT ;  /* 0x000000050700788c */ /* 0x000fe2000bf05270 */
[----:B-1----:R-:W-:Y:S01]  /*9b50*/  MOV R9, R4 ;  /* 0x0000000400097202 */ /* 0x002fe20000000f00 */
[----:B------:R-:W-:Y:S01]  /*9b60*/  USEL UR10, URZ, 0x1, UP1 ;  /* 0x000000013f0a7887 */ /* 0x000fe20008800000 */
[----:B------:R-:W-:Y:S01]  /*9b70*/  IMAD.MOV.U32 R8, RZ, RZ, R6 ;  /* 0x000000ffff087224 */ /* 0x000fe200078e0006 */
[----:B------:R-:W-:-:S02]  /*9b80*/  USEL UR7, UR7, URZ, UP0 ;  /* 0x0000003f07077287 */ /* 0x000fc40008000000 */
[----:B------:R-:W-:Y:S02]  /*9b90*/  USEL UR49, UR49, URZ, UP1 ;  /* 0x0000003f31317287 */ /* 0x000fe40008800000 */
[----:B------:R-:W-:Y:S01]  /*9ba0*/  LOP3.LUT R22, R22, UR10, RZ, 0x3c, !PT ;  /* 0x0000000a16167c12 */ /* 0x000fe2000f8e3cff */
[----:B------:R-:W-:Y:S09]  /*9bb0*/  @P2 BRA `(.L_x_48) ;  /* 0xffffffcc00b02947 */ /* 0x000ff2000383ffff */
.L_x_37:
[----:B------:R-:W-:-:S04]  /*9bc0*/  ULOP3.LUT UR5, UR45, 0x1, URZ, 0xfc, !UPT ;  /* 0x000000012d057892 */ /* 0x000fc8000f8efc3f */
[----:B------:R-:W-:-:S06]  /*9bd0*/  UISETP.NE.AND UP0, UPT, UR5, 0x3, UPT ;  /* 0x000000030500788c */ /* 0x000fcc000bf05270 */
[----:B------:R-:W-:-:S13]  /*9be0*/  PLOP3.LUT P2, PT, PT, PT, UP0, 0x80, 0x0 ;  /* 0x000000000000781c */ /* 0x000fda0003f4f008 */
[----:B------:R-:W-:Y:S05]  /*9bf0*/  @!P2 BRA `(.L_x_49) ;  /* 0x000000000004a947 */ /* 0x000fea0003800000 */
[----:B------:R-:W-:Y:S01]  /*9c00*/  BPT.TRAP 0x1 ;  /* 0x000000040000795c */ /* 0x000fe20000300000 */
.L_x_49:
[----:B------:R-:W-:Y:S02]  /*9c10*/  UISETP.GT.U32.AND UP0, UPT, UR45, 0x1, UPT ;  /* 0x000000012d00788c */ /* 0x000fe4000bf04070 */
[----:B------:R-:W-:-:S04]  /*9c20*/  ULEA UR5, UR37, UR46, 0x3 ;  /* 0x0000002e25057291 */ /* 0x000fc8000f8e183f */
[----:B------:R-:W-:Y:S01]  /*9c30*/  UIADD3 UR5, UR5, 0xe460, URZ ;  /* 0x0000e46005057890 */ /* 0x000fe2000fffe03f */
[----:B------:R-:W-:-:S03]  /*9c40*/  PLOP3.LUT P2, PT, PT, PT, UP0, 0x80, 0x0 ;  /* 0x000000000000781c */ /* 0x000fc60003f4f008 */
[----:B------:R-:W-:-:S09]  /*9c50*/  UPRMT UR5, URZ, 0x654, UR5 ;  /* 0x000006543f057896 */ /* 0x000fd20008000005 */
[----:B------:R-:W-:Y:S01]  /*9c60*/  SYNCS.ARRIVE.TRANS64.RED.A1T0 RZ, [UR5], RZ ;  /* 0x000000ffffff79a7 */ /* 0x000fe20008100405 */
[----:B------:R-:W-:Y:S05]  /*9c70*/  @P2 BRA `(.L_x_50) ;  /* 0x0000000000042947 */ /* 0x000fea0003800000 */
[----:B------:R-:W-:Y:S01]  /*9c80*/  BPT.TRAP 0x1 ;  /* 0x000000040000795c */ /* 0x000fe20000300000 */
.L_x_50:
[----:B------:R-:W-:Y:S05]  /*9c90*/  @!P0 BRA `(.L_x_51) ;  /* 0x0000000000048947 */ /* 0x000fea0003800000 */
[----:B------:R-:W-:Y:S01]  /*9ca0*/  BPT.TRAP 0x1 ;  /* 0x000000040000795c */ /* 0x000fe20000300000 */
.L_x_51:
[----:B------:R-:W-:-:S04]  /*9cb0*/  ULEA UR7, UR7, UR46, 0x3 ;  /* 0x0000002e07077291 */ /* 0x000fc8000f8e183f */
[----:B------:R-:W-:-:S04]  /*9cc0*/  UIADD3 UR7, UR7, 0xe428, URZ ;  /* 0x0000e42807077890 */ /* 0x000fc8000fffe03f */
[----:B------:R-:W-:-:S09]  /*9cd0*/  UPRMT UR7, URZ, 0x654, UR7 ;  /* 0x000006543f077896 */ /* 0x000fd20008000007 */
[----:B------:R-:W-:Y:S01]  /*9ce0*/  SYNCS.ARRIVE.TRANS64.RED.A1T0 RZ, [UR7], RZ ;  /* 0x000000ffffff79a7 */ /* 0x000fe20008100407 */
[----:B------:R-:W-:Y:S05]  /*9cf0*/  @P1 BRA `(.L_x_52) ;  /* 0x0000000000041947 */ /* 0x000fea0003800000 */
[----:B------:R-:W-:Y:S01]  /*9d00*/  BPT.TRAP 0x1 ;  /* 0x000000040000795c */ /* 0x000fe20000300000 */
.L_x_52:
[----:B------:R-:W1:Y:S01]  /*9d10*/  SHFL.BFLY PT, R8, R3, 0x1, 0x1f ;  /* 0x0c201f0003087f89 */ /* 0x000e6200000e0000 */
[----:B------:R-:W-:Y:S01]  /*9d20*/  BSSY B0, `(.L_x_53) ;  /* 0x0000023000007945 */ /* 0x000fe20003800000 */
[----:B------:R-:W-:Y:S01]  /*9d30*/  IMAD.MOV.U32 R10, RZ, RZ, 0x3f800000 ;  /* 0x3f800000ff0a7424 */ /* 0x000fe200078e00ff */
[----:B------:R-:W-:Y:S01]  /*9d40*/  MOV R11, 0x7f800000 ;  /* 0x7f800000000b7802 */ /* 0x000fe20000000f00 */
[----:B------:R-:W2:Y:S01]  /*9d50*/  SHFL.BFLY PT, R5, R0, 0x1, 0x1f ;  /* 0x0c201f0000057f89 */ /* 0x000ea200000e0000 */
[----:B------:R-:W-:Y:S02]  /*9d60*/  IMAD.MOV.U32 R9, RZ, RZ, 0x3f800000 ;  /* 0x3f800000ff097424 */ /* 0x000fe400078e00ff */
[----:B-1----:R-:W-:Y:S01]  /*9d70*/  FADD R8, R8, R3 ;  /* 0x0000000308087221 */ /* 0x002fe20000000000 */
[----:B--2---:R-:W-:-:S04]  /*9d80*/  FADD R15, R5, R0 ;  /* 0x00000000050f7221 */ /* 0x004fc80000000000 */
[----:B------:R-:W1:Y:S04]  /*9d90*/  SHFL.BFLY PT, R7, R8, 0x2, 0x1f ;  /* 0x0c401f0008077f89 */ /* 0x000e6800000e0000 */
[----:B------:R-:W2:Y:S01]  /*9da0*/  SHFL.BFLY PT, R20, R15, 0x2, 0x1f ;  /* 0x0c401f000f147f89 */ /* 0x000ea200000e0000 */
[C---:B-1----:R-:W-:Y:S01]  /*9db0*/  FSETP.NE.AND P0, PT, R8.reuse, -R7, PT ;  /* 0x800000070800720b */ /* 0x042fe20003f05000 */
[----:B------:R-:W-:Y:S01]  /*9dc0*/  FADD R3, R8, R7 ;  /* 0x0000000708037221 */ /* 0x000fe20000000000 */
[----:B------:R-:W-:Y:S02]  /*9dd0*/  IMAD.MOV.U32 R7, RZ, RZ, 0x7f800000 ;  /* 0x7f800000ff077424 */ /* 0x000fe400078e00ff */
[----:B--2---:R-:W-:-:S09]  /*9de0*/  FADD R5, R15, R20 ;  /* 0x000000140f057221 */ /* 0x004fd20000000000 */
[----:B------:R-:W-:Y:S05]  /*9df0*/  @!P0 BRA `(.L_x_54) ;  /* 0x0000000000548947 */ /* 0x000fea0003800000 */
[----:B------:R-:W-:Y:S01]  /*9e00*/  VIADD R0, R3, 0x1800000 ;  /* 0x0180000003007836 */ /* 0x000fe20000000000 */
[----:B------:R-:W-:Y:S04]  /*9e10*/  BSSY B1, `(.L_x_55) ;  /* 0x000000c000017945 */ /* 0x000fe80003800000 */
[----:B------:R-:W-:-:S04]  /*9e20*/  LOP3.LUT R0, R0, 0x7f800000, RZ, 0xc0, !PT ;  /* 0x7f80000000007812 */ /* 0x000fc800078ec0ff */
[----:B------:R-:W-:-:S13]  /*9e30*/  ISETP.GT.U32.AND P0, PT, R0, 0x1ffffff, PT ;  /* 0x01ffffff0000780c */ /* 0x000fda0003f04070 */
[----:B------:R-:W-:Y:S05]  /*9e40*/  @P0 BRA `(.L_x_56) ;  /* 0x0000000000100947 */ /* 0x000fea0003800000 */
[----:B------:R-:W-:-:S07]  /*9e50*/  MOV R14, 0x9e70 ;  /* 0x00009e70000e7802 */ /* 0x000fce0000000f00 */
[----:B------:R-:W-:Y:S05]  /*9e60*/  CALL.REL.NOINC `($__internal_0_$__cuda_sm20_rcp_rn_f32_slowpath) ;  /* 0x0000002c00447944 */ /* 0x000fea0003c00000 */
[----:B------:R-:W-:Y:S01]  /*9e70*/  IMAD.MOV.U32 R9, RZ, RZ, R0 ;  /* 0x000000ffff097224 */ /* 0x000fe200078e0000 */
[----:B------:R-:W-:Y:S06]  /*9e80*/  BRA `(.L_x_57) ;  /* 0x0000000000107947 */ /* 0x000fec0003800000 */
.L_x_56:
[----:B------:R-:W1:Y:S02]  /*9e90*/  MUFU.RCP R0, R3 ;  /* 0x0000000300007308 */ /* 0x000e640000001000 */
[----:B-1----:R-:W-:-:S04]  /*9ea0*/  FFMA R8, R3, R0, -1 ;  /* 0xbf80000003087423 */ /* 0x002fc80000000000 */
[----:B------:R-:W-:-:S04]  /*9eb0*/  FADD.FTZ R9, -R8, -RZ ;  /* 0x800000ff08097221 */ /* 0x000fc80000010100 */
[----:B------:R-:W-:-:S07]  /*9ec0*/  FFMA R9, R0, R9, R0 ;  /* 0x0000000900097223 */ /* 0x000fce0000000000 */
.L_x_57:
[----:B------:R-:W-:Y:S05]  /*9ed0*/  BSYNC B1 ;  /* 0x0000000000017941 */ /* 0x000fea0003800000 */
.L_x_55:
[----:B------:R-:W-:Y:S01]  /*9ee0*/  FSETP.GEU.AND P0, PT, |R3|, 1.175494350822287508e-38, PT ;  /* 0x008000000300780b */ /* 0x000fe20003f0e200 */
[----:B------:R-:W-:-:S12]  /*9ef0*/  ULDC UR5, c[0x0][0x600] ;  /* 0x0001800000057ab9 */ /* 0x000fd80000000800 */
[----:B------:R-:W-:-:S04]  /*9f00*/  @!P0 FMUL R3, R3, 16777216 ;  /* 0x4b80000003038820 */ /* 0x000fc80000400000 */
[----:B------:R-:W1:Y:S02]  /*9f10*/  MUFU.LG2 R0, R3 ;  /* 0x0000000300007308 */ /* 0x000e640000000c00 */
[----:B-1----:R-:W-:-:S04]  /*9f20*/  @!P0 FADD R0, R0, -24 ;  /* 0xc1c0000000008421 */ /* 0x002fc80000000000 */
[----:B------:R-:W-:-:S04]  /*9f30*/  FMUL R11, R0, 0.69314718246459960938 ;  /* 0x3f317218000b7820 */ /* 0x000fc80000400000 */
[----:B------:R-:W-:-:S07]  /*9f40*/  FFMA R11, R4, UR5, R11 ;  /* 0x00000005040b7c23 */ /* 0x000fce000800000b */
.L_x_54:
[----:B------:R-:W-:Y:S05]  /*9f50*/  BSYNC B0 ;  /* 0x0000000000007941 */ /* 0x000fea0003800000 */
.L_x_53:
[----:B------:R-:W-:Y:S01]  /*9f60*/  FSETP.NE.AND P0, PT, R15, -R20, PT ;  /* 0x800000140f00720b */ /* 0x000fe20003f05000 */
[----:B------:R-:W-:Y:S01]  /*9f70*/  ULDC UR5, c[0x0][0x608] ;  /* 0x0001820000057ab9 */ /* 0x000fe20000000800 */
[----:B------:R-:W-:Y:S01]  /*9f80*/  BSSY B0, `(.L_x_58) ;  /* 0x0000021000007945 */ /* 0x000fe20003800000 */
[----:B------:R-:W-:-:S04]  /*9f90*/  FMUL R9, R9, UR5 ;  /* 0x0000000509097c20 */ /* 0x000fc80008400000 */
        /* <DEDUP_REMOVED lines=8> */
[----:B------:R-:W-:Y:S06]  /*a020*/  @!P0 BRA `(.L_x_59) ;  /* 0x0000000000588947 */ /* 0x000fec0003800000 */
[----:B------:R-:W-:Y:S01]  /*a030*/  VIADD R0, R5, 0x1800000 ;  /* 0x0180000005007836 */ /* 0x000fe20000000000 */
[----:B------:R-:W-:Y:S04]  /*a040*/  BSSY B1, `(.L_x_60) ;  /* 0x000000d000017945 */ /* 0x000fe80003800000 */
[----:B------:R-:W-:-:S04]  /*a050*/  LOP3.LUT R0, R0, 0x7f800000, RZ, 0xc0, !PT ;  /* 0x7f80000000007812 */ /* 0x000fc800078ec0ff */
[----:B------:R-:W-:-:S13]  /*a060*/  ISETP.GT.U32.AND P0, PT, R0, 0x1ffffff, PT ;  /* 0x01ffffff0000780c */ /* 0x000fda0003f04070 */
[----:B------:R-:W-:Y:S05]  /*a070*/  @P0 BRA `(.L_x_61) ;  /* 0x0000000000140947 */ /* 0x000fea0003800000 */
[----:B------:R-:W-:Y:S01]  /*a080*/  IMAD.MOV.U32 R3, RZ, RZ, R5 ;  /* 0x000000ffff037224 */ /* 0x000fe200078e0005 */
[----:B------:R-:W-:-:S07]  /*a090*/  MOV R14, 0xa0b0 ;  /* 0x0000a0b0000e7802 */ /* 0x000fce0000000f00 */
[----:B------:R-:W-:Y:S05]  /*a0a0*/  CALL.REL.NOINC `($__internal_0_$__cuda_sm20_rcp_rn_f32_slowpath) ;  /* 0x0000002800b47944 */ /* 0x000fea0003c00000 */
[----:B------:R-:W-:Y:S01]  /*a0b0*/  MOV R10, R0 ;  /* 0x00000000000a7202 */ /* 0x000fe20000000f00 */
[----:B------:R-:W-:Y:S06]  /*a0c0*/  BRA `(.L_x_62) ;  /* 0x0000000000107947 */ /* 0x000fec0003800000 */
.L_x_61:
[----:B------:R-:W1:Y:S02]  /*a0d0*/  MUFU.RCP R10, R5 ;  /* 0x00000005000a7308 */ /* 0x000e640000001000 */
[----:B-1----:R-:W-:-:S04]  /*a0e0*/  FFMA R0, R5, R10, -1 ;  /* 0xbf80000005007423 */ /* 0x002fc8000000000a */
[----:B------:R-:W-:-:S04]  /*a0f0*/  FADD.FTZ R3, -R0, -RZ ;  /* 0x800000ff00037221 */ /* 0x000fc80000010100 */
[----:B------:R-:W-:-:S07]  /*a100*/  FFMA R10, R10, R3, R10 ;  /* 0x000000030a0a7223 */ /* 0x000fce000000000a */
.L_x_62:
[----:B------:R-:W-:Y:S05]  /*a110*/  BSYNC B1 ;  /* 0x0000000000017941 */ /* 0x000fea0003800000 */
.L_x_60:
[----:B------:R-:W-:Y:S01]  /*a120*/  FSETP.GEU.AND P0, PT, |R5|, 1.175494350822287508e-38, PT ;  /* 0x008000000500780b */ /* 0x000fe20003f0e200 */
[----:B------:R-:W-:-:S12]  /*a130*/  ULDC UR5, c[0x0][0x600] ;  /* 0x0001800000057ab9 */ /* 0x000fd80000000800 */
[----:B------:R-:W-:-:S04]  /*a140*/  @!P0 FMUL R5, R5, 16777216 ;  /* 0x4b80000005058820 */ /* 0x000fc80000400000 */
[----:B------:R-:W1:Y:S02]  /*a150*/  MUFU.LG2 R0, R5 ;  /* 0x0000000500007308 */ /* 0x000e640000000c00 */
[----:B-1----:R-:W-:-:S04]  /*a160*/  @!P0 FADD R0, R0, -24 ;  /* 0xc1c0000000008421 */ /* 0x002fc80000000000 */
[----:B------:R-:W-:-:S04]  /*a170*/  FMUL R7, R0, 0.69314718246459960938 ;  /* 0x3f31721800077820 */ /* 0x000fc80000400000 */
[----:B------:R-:W-:-:S07]  /*a180*/  FFMA R7, R6, UR5, R7 ;  /* 0x0000000506077c23 */ /* 0x000fce0008000007 */
.L_x_59:
[----:B------:R-:W-:Y:S05]  /*a190*/  BSYNC B0 ;  /* 0x0000000000007941 */ /* 0x000fea0003800000 */
.L_x_58:
[----:B------:R-:W-:Y:S01]  /*a1a0*/  SHF.L.U32 R0, R23, 0x1f, RZ ;  /* 0x0000001f17007819 */ /* 0x000fe200000006ff */
[----:B------:R-:W-:Y:S01]  /*a1b0*/  UISETP.NE.AND UP0, UPT, UR43, 0x1, UPT ;  /* 0x000000012b00788c */ /* 0x000fe2000bf05270 */
[----:B------:R-:W-:Y:S01]  /*a1c0*/  LOP3.LUT P0, RZ, R2, 0x3, RZ, 0xc0, !PT ;  /* 0x0000000302ff7812 */ /* 0x000fe2000780c0ff */
[----:B------:R-:W-:Y:S01]  /*a1d0*/  UISETP.NE.AND UP1, UPT, UR43, 0x2, UPT ;  /* 0x000000022b00788c */ /* 0x000fe2000bf25270 */
[----:B------:R-:W1:Y:S01]  /*a1e0*/  SYNCS.PHASECHK.TRANS64.TRYWAIT P1, [UR4+0x8], R0 ;  /* 0x00000800ff0075a7 */ /* 0x000e620008020144 */
[----:B------:R-:W-:Y:S02]  /*a1f0*/  ULDC UR5, c[0x0][0x608] ;  /* 0x0001820000057ab9 */ /* 0x000fe40000000800 */
[----:B------:R-:W-:-:S05]  /*a200*/  FMUL R10, R10, UR5 ;  /* 0x000000050a0a7c20 */ /* 0x000fca0008400000 */
[----:B------:R-:W-:Y:S02]  /*a210*/  @!UP0 ULOP3.LUT UP2, URZ, UR37, 0x2, URZ, 0xc0, !UPT ;  /* 0x00000002253f8892 */ /* 0x000fe4000f84c03f */
[----:B------:R-:W-:Y:S02]  /*a220*/  @!UP0 ULOP3.LUT UR37, UR37, 0x1, URZ, 0xc0, !UPT ;  /* 0x0000000125258892 */ /* 0x000fe4000f8ec03f */
[----:B------:R-:W-:Y:S02]  /*a230*/  @!UP0 USEL UR6, URZ, 0x1, UP2 ;  /* 0x000000013f068887 */ /* 0x000fe40009000000 */
[----:B------:R-:W-:Y:S02]  /*a240*/  @!UP1 UIADD3 UR7, UR37, 0x1, URZ ;  /* 0x0000000125079890 */ /* 0x000fe4000fffe03f */
[----:B------:R-:W-:Y:S02]  /*a250*/  @!UP0 ULOP3.LUT UR42, UR42, UR6, URZ, 0x3c, !UPT ;  /* 0x000000062a2a8292 */ /* 0x000fe4000f8e3c3f */
[----:B------:R-:W-:-:S02]  /*a260*/  @!UP1 UISETP.GT.U32.AND UP2, UPT, UR7, 0x1, UPT ;  /* 0x000000010700988c */ /* 0x000fc4000bf44070 */
[----:B------:R-:W-:Y:S02]  /*a270*/  @!UP1 ULOP3.LUT UR37, UR37, 0x1, URZ, 0xc, !UPT ;  /* 0x0000000125259892 */ /* 0x000fe4000f8e0c3f */
[----:B------:R-:W-:-:S04]  /*a280*/  @!UP1 USEL UR6, URZ, 0x1, !UP2 ;  /* 0x000000013f069887 */ /* 0x000fc8000d000000 */
[----:B------:R-:W-:Y:S01]  /*a290*/  @!UP1 ULOP3.LUT UR42, UR42, UR6, URZ, 0x3c, !UPT ;  /* 0x000000062a2a9292 */ /* 0x000fe2000f8e3c3f */
[----:B-1----:R-:W-:Y:S11]  /*a2a0*/  @!P1 BRA `(.L_x_63) ;  /* 0x00000024003c9947 */ /* 0x002ff60003800000 */
.L_x_126:
[----:B------:R-:W-:Y:S04]  /*a2b0*/  BSSY B0, `(.L_x_64) ;  /* 0x0000015000007945 */ /* 0x000fe80003800000 */
[----:B------:R-:W-:Y:S05]  /*a2c0*/  @P0 BRA `(.L_x_65) ;  /* 0x00000000004c0947 */ /* 0x000fea0003800000 */
[----:B------:R-:W2:Y:S01]  /*a2d0*/  LDC.64 R4, c[0x0][0x688] ;  /* 0x0001a200ff047b82 */ /* 0x000ea20000000a00 */
[----:B-1----:R-:W-:Y:S01]  /*a2e0*/  IMAD.MOV R3, RZ, RZ, -R105 ;  /* 0x000000ffff037224 */ /* 0x002fe200078e0a69 */
[----:B------:R-:W-:Y:S01]  /*a2f0*/  ULDC UR4, c[0x0][0xa10] ;  /* 0x0002840000047ab9 */ /* 0x000fe20000000800 */
[----:B------:R-:W-:Y:S02]  /*a300*/  IMAD.SHL.U32 R0, R106, 0x40, RZ ;  /* 0x000000406a007824 */ /* 0x000fe400078e00ff */
[----:B------:R-:W-:Y:S01]  /*a310*/  IMAD R3, R3, UR4, R104 ;  /* 0x0000000403037c24 */ /* 0x000fe2000f8e0268 */
[----:B------:R-:W-:-:S03]  /*a320*/  ULDC UR4, c[0x0][0x288] ;  /* 0x0000a20000047ab9 */ /* 0x000fc60000000800 */
[--C-:B--2---:R-:W-:Y:S02]  /*a330*/  IMAD R4, R3, R4, R0.reuse ;  /* 0x0000000403047224 */ /* 0x104fe400078e0200 */
[----:B------:R-:W-:Y:S02]  /*a340*/  IMAD.IADD R3, R19, 0x1, R0 ;  /* 0x0000000113037824 */ /* 0x000fe400078e0200 */
[----:B------:R-:W-:Y:S02]  /*a350*/  IMAD R4, R5, UR36, R4 ;  /* 0x0000002405047c24 */ /* 0x000fe4000f8e0204 */
[C---:B------:R-:W-:Y:S01]  /*a360*/  VIADD R5, R3.reuse, 0x8 ;  /* 0x0000000803057836 */ /* 0x040fe20000000000 */
[----:B------:R-:W-:Y:S02]  /*a370*/  ISETP.GE.U32.AND P0, PT, R3, UR4, PT ;  /* 0x0000000403007c0c */ /* 0x000fe4000bf06070 */
[----:B------:R-:W-:Y:S02]  /*a380*/  IADD3 R0, P2, R19, R4, RZ ;  /* 0x0000000413007210 */ /* 0x000fe40007f5e0ff */
[----:B------:R-:W-:Y:S01]  /*a390*/  ISETP.GE.U32.AND P1, PT, R5, UR4, PT ;  /* 0x0000000405007c0c */ /* 0x000fe2000bf26070 */
[----:B------:R-:W-:Y:S01]  /*a3a0*/  ULDC.64 UR4, c[0x0][0x680] ;  /* 0x0001a00000047ab9 */ /* 0x000fe20000000a00 */
[----:B------:R-:W-:-:S02]  /*a3b0*/  LEA.HI.X.SX32 R3, R4, RZ, 0x1, P2 ;  /* 0x000000ff04037211 */ /* 0x000fc400010f0eff */
[----:B------:R-:W-:-:S04]  /*a3c0*/  LEA R4, P2, R0, UR4, 0x2 ;  /* 0x0000000400047c11 */ /* 0x000fc8000f8410ff */
[----:B------:R-:W-:-:S05]  /*a3d0*/  LEA.HI.X R5, R0, UR5, R3, 0x2, P2 ;  /* 0x0000000500057c11 */ /* 0x000fca00090f1403 */
[----:B------:R2:W-:Y:S04]  /*a3e0*/  @!P0 STG.E desc[UR40][R4.64], R11 ;  /* 0x0000000b04008986 */ /* 0x0005e8000c101928 */
[----:B------:R2:W-:Y:S02]  /*a3f0*/  @!P1 STG.E desc[UR40][R4.64+0x20], R7 ;  /* 0x0000200704009986 */ /* 0x0005e4000c101928 */
.L_x_65:
[----:B------:R-:W-:Y:S05]  /*a400*/  BSYNC B0 ;  /* 0x0000000000007941 */ /* 0x000fea0003800000 */
.L_x_64:
[----:B------:R-:W-:Y:S01]  /*a410*/  ULDC.64 UR4, c[0x0][0x730] ;  /* 0x0001cc0000047ab9 */ /* 0x000fe20000000a00 */
[-C--:B------:R-:W-:Y:S01]  /*a420*/  FMUL R90, R90, R10.reuse ;  /* 0x0000000a5a5a7220 */ /* 0x080fe20000400000 */
[----:B------:R-:W-:Y:S01]  /*a430*/  ISETP.NE.U32.AND P0, PT, RZ, UR4, PT ;  /* 0x00000004ff007c0c */ /* 0x000fe2000bf05070 */
[-C--:B------:R-:W-:Y:S01]  /*a440*/  FMUL R32, R91, R10.reuse ;  /* 0x0000000a5b207220 */ /* 0x080fe20000400000 */
[-C--:B------:R-:W-:Y:S01]  /*a450*/  FMUL R94, R94, R10.reuse ;  /* 0x0000000a5e5e7220 */ /* 0x080fe20000400000 */
[-C--:B------:R-:W-:Y:S01]  /*a460*/  FMUL R34, R95, R10.reuse ;  /* 0x0000000a5f227220 */ /* 0x080fe20000400000 */
[----:B------:R-:W-:Y:S01]  /*a470*/  ISETP.NE.AND.EX P0, PT, RZ, UR5, PT, P0 ;  /* 0x00000005ff007c0c */ /* 0x000fe2000bf05300 */
[-C--:B------:R-:W-:Y:S01]  /*a480*/  FMUL R98, R98, R10.reuse ;  /* 0x0000000a62627220 */ /* 0x080fe20000400000 */
[-C--:B------:R-:W-:Y:S01]  /*a490*/  FMUL R36, R99, R10.reuse ;  /* 0x0000000a63247220 */ /* 0x080fe20000400000 */
[-C--:B------:R-:W-:Y:S01]  /*a4a0*/  FMUL R102, R102, R10.reuse ;  /* 0x0000000a66667220 */ /* 0x080fe20000400000 */
[----:B------:R-:W-:-:S09]  /*a4b0*/  FMUL R38, R103, R10 ;  /* 0x0000000a67267220 */ /* 0x000fd20000400000 */
[----:B------:R-:W-:Y:S05]  /*a4c0*/  @P0 BRA `(.L_x_66) ;  /* 0x0000000000240947 */ /* 0x000fea0003800000 */
[----:B------:R-:W-:Y:S02]  /*a4d0*/  ULDC.64 UR4, c[0x0][0x728] ;  /* 0x0001ca0000047ab9 */ /* 0x000fe40000000a00 */
[----:B------:R-:W-:-:S04]  /*a4e0*/  ISETP.NE.U32.AND P0, PT, RZ, UR4, PT ;  /* 0x00000004ff007c0c */ /* 0x000fc8000bf05070 */
[----:B------:R-:W-:-:S13]  /*a4f0*/  ISETP.NE.AND.EX P0, PT, RZ, UR5, PT, P0 ;  /* 0x00000005ff007c0c */ /* 0x000fda000bf05300 */
[----:B------:R-:W-:Y:S05]  /*a500*/  @!P0 BRA `(.L_x_67) ;  /* 0x00000000000c8947 */ /* 0x000fea0003800000 */
[----:B--2---:R-:W2:Y:S02]  /*a510*/  LDC.64 R4, c[0x0][0x728] ;  /* 0x0001ca00ff047b82 */ /* 0x004ea40000000a00 */
[----:B--2---:R3:W5:Y:S01]  /*a520*/  LDG.E R107, desc[UR40][R4.64] ;  /* 0x00000028046b7981 */ /* 0x004762000c1e1900 */
[----:B------:R-:W-:Y:S05]  /*a530*/  BRA `(.L_x_66) ;  /* 0x0000000000087947 */ /* 0x000fea0003800000 */
.L_x_67:
[----:B------:R-:W-:Y:S02]  /*a540*/  ULDC UR4, c[0x0][0x720] ;  /* 0x0001c80000047ab9 */ /* 0x000fe40000000800 */
[----:B------:R-:W-:-:S07]  /*a550*/  MOV R107, UR4 ;  /* 0x00000004006b7c02 */ /* 0x000fce0008000f00 */
.L_x_66:
[----:B-1----:R-:W-:-:S04]  /*a560*/  MOV R0, RZ ;  /* 0x000000ff00007202 */ /* 0x002fc80000000f00 */
[----:B------:R-:W-:-:S13]  /*a570*/  LOP3.LUT P0, RZ, R0, 0x1bf, RZ, 0xc0, !PT ;  /* 0x000001bf00ff7812 */ /* 0x000fda000780c0ff */
[----:B------:R-:W-:Y:S05]  /*a580*/  @!P0 BRA `(.L_x_68) ;  /* 0x0000000000408947 */ /* 0x000fea0003800000 */
[----:B------:R-:W-:Y:S01]  /*a590*/  MOV R0, 0x0 ;  /* 0x0000000000007802 */ /* 0x000fe20000000f00 */
[----:B------:R-:W-:Y:S01]  /*a5a0*/  ULDC.64 UR4, c[0x4][0x68] ;  /* 0x01001a0000047ab9 */ /* 0x000fe20000000a00 */
[----:B------:R-:W-:Y:S01]  /*a5b0*/  ULDC.64 UR6, c[0x4][0x8] ;  /* 0x0100020000067ab9 */ /* 0x000fe20000000a00 */
[----:B--23--:R-:W-:Y:S01]  /*a5c0*/  IMAD.U32 R4, RZ, RZ, UR4 ;  /* 0x00000004ff047e24 */ /* 0x00cfe2000f8e00ff */
[----:B------:R1:W2:Y:S01]  /*a5d0*/  LDC.64 R14, c[0x4][R0] ;  /* 0x01000000000e7b82 */ /* 0x0002a20000000a00 */
[----:B------:R-:W-:Y:S01]  /*a5e0*/  IMAD.U32 R5, RZ, RZ, UR5 ;  /* 0x00000005ff057e24 */ /* 0x000fe2000f8e00ff */
[----:B------:R-:W-:Y:S01]  /*a5f0*/  ULDC.64 UR4, c[0x4][0x70] ;  /* 0x01001c0000047ab9 */ /* 0x000fe20000000a00 */
[----:B------:R-:W-:Y:S01]  /*a600*/  MOV R10, UR6 ;  /* 0x00000006000a7c02 */ /* 0x000fe20008000f00 */
[----:B------:R-:W-:Y:S02]  /*a610*/  IMAD.U32 R6, RZ, RZ, UR4 ;  /* 0x00000004ff067e24 */ /* 0x000fe4000f8e00ff */
[----:B------:R-:W-:-:S02]  /*a620*/  IMAD.U32 R7, RZ, RZ, UR5 ;  /* 0x00000005ff077e24 */ /* 0x000fc4000f8e00ff */
[----:B------:R-:W-:Y:S02]  /*a630*/  IMAD.U32 R11, RZ, RZ, UR7 ;  /* 0x00000007ff0b7e24 */ /* 0x000fe4000f8e00ff */
[----:B------:R-:W-:Y:S02]  /*a640*/  IMAD.MOV.U32 R8, RZ, RZ, 0x70 ;  /* 0x00000070ff087424 */ /* 0x000fe400078e00ff */
[----:B------:R-:W-:Y:S02]  /*a650*/  IMAD.MOV.U32 R12, RZ, RZ, 0x1 ;  /* 0x00000001ff0c7424 */ /* 0x000fe400078e00ff */
[----:B-1----:R-:W-:-:S07]  /*a660*/  IMAD.MOV.U32 R13, RZ, RZ, RZ ;  /* 0x000000ffff0d7224 */ /* 0x002fce00078e00ff */
[----:B------:R-:W-:-:S07]  /*a670*/  LEPC R20, `(.L_x_68) ;  /* 0x000000001014794e */ /* 0x000fce0000000000 */
[----:B--2--5:R-:W-:Y:S05]  /*a680*/  CALL.ABS.NOINC R14 ;  /* 0x000000000e007343 */ /* 0x024fea0003c00000 */
.L_x_68:
[----:B------:R-:W-:-:S04]  /*a690*/  UIADD3 UR4, UR46, 0xc000, URZ ;  /* 0x0000c0002e047890 */ /* 0x000fc8000fffe03f */
[----:B------:R-:W-:-:S06]  /*a6a0*/  ULOP3.LUT UP0, URZ, UR4, 0x1b0, URZ, 0xc0, !UPT ;  /* 0x000001b0043f7892 */ /* 0x000fcc000f80c03f */
[----:B------:R-:W-:-:S13]  /*a6b0*/  PLOP3.LUT P0, PT, PT, PT, UP0, 0x80, 0x0 ;  /* 0x000000000000781c */ /* 0x000fda0003f0f008 */
[----:B------:R-:W-:Y:S05]  /*a6c0*/  @!P0 BRA `(.L_x_69) ;  /* 0x0000000000408947 */ /* 0x000fea0003800000 */
[----:B------:R-:W-:Y:S01]  /*a6d0*/  MOV R0, 0x0 ;  /* 0x0000000000007802 */ /* 0x000fe20000000f00 */
[----:B------:R-:W-:Y:S01]  /*a6e0*/  ULDC.64 UR4, c[0x4][0x68] ;  /* 0x01001a0000047ab9 */ /* 0x000fe20000000a00 */
[----:B------:R-:W-:Y:S01]  /*a6f0*/  ULDC.64 UR6, c[0x4][0x8] ;  /* 0x0100020000067ab9 */ /* 0x000fe20000000a00 */
[----:B--23--:R-:W-:Y:S01]  /*a700*/  MOV R4, UR4 ;  /* 0x0000000400047c02 */ /* 0x00cfe20008000f00 */
[----:B------:R1:W2:Y:S01]  /*a710*/  LDC.64 R14, c[0x4][R0] ;  /* 0x01000000000e7b82 */ /* 0x0002a20000000a00 */
[----:B------:R-:W-:Y:S01]  /*a720*/  IMAD.U32 R5, RZ, RZ, UR5 ;  /* 0x00000005ff057e24 */ /* 0x000fe2000f8e00ff */
[----:B------:R-:W-:Y:S01]  /*a730*/  ULDC.64 UR4, c[0x4][0x70] ;  /* 0x01001c0000047ab9 */ /* 0x000fe20000000a00 */
[----:B------:R-:W-:Y:S01]  /*a740*/  IMAD.U32 R10, RZ, RZ, UR6 ;  /* 0x00000006ff0a7e24 */ /* 0x000fe2000f8e00ff */
[----:B------:R-:W-:Y:S01]  /*a750*/  MOV R11, UR7 ;  /* 0x00000007000b7c02 */ /* 0x000fe20008000f00 */
[----:B------:R-:W-:Y:S02]  /*a760*/  IMAD.U32 R6, RZ, RZ, UR4 ;  /* 0x00000004ff067e24 */ /* 0x000fe4000f8e00ff */
[----:B------:R-:W-:-:S02]  /*a770*/  IMAD.U32 R7, RZ, RZ, UR5 ;  /* 0x00000005ff077e24 */ /* 0x000fc4000f8e00ff */
[----:B------:R-:W-:Y:S02]  /*a780*/  IMAD.MOV.U32 R8, RZ, RZ, 0x70 ;  /* 0x00000070ff087424 */ /* 0x000fe400078e00ff */
[----:B------:R-:W-:Y:S02]  /*a790*/  IMAD.MOV.U32 R12, RZ, RZ, 0x1 ;  /* 0x00000001ff0c7424 */ /* 0x000fe400078e00ff */
[----:B-1----:R-:W-:-:S07]  /*a7a0*/  IMAD.MOV.U32 R13, RZ, RZ, RZ ;  /* 0x000000ffff0d7224 */ /* 0x002fce00078e00ff */
[----:B------:R-:W-:-:S07]  /*a7b0*/  LEPC R20, `(.L_x_69) ;  /* 0x000000001014794e */ /* 0x000fce0000000000 */
[----:B--2--5:R-:W-:Y:S05]  /*a7c0*/  CALL.ABS.NOINC R14 ;  /* 0x000000000e007343 */ /* 0x024fea0003c00000 */
.L_x_69:
[----:B------:R-:W-:Y:S01]  /*a7d0*/  ULDC.64 UR4, c[0x0][0x730] ;  /* 0x0001cc0000047ab9 */ /* 0x000fe20000000a00 */
[----:B------:R-:W-:Y:S02]  /*a7e0*/  LOP3.LUT R0, R2, 0x7f, RZ, 0xc0, !PT ;  /* 0x0000007f02007812 */ /* 0x000fe400078ec0ff */
[----:B------:R-:W-:Y:S01]  /*a7f0*/  ISETP.NE.U32.AND P0, PT, RZ, UR4, PT ;  /* 0x00000004ff007c0c */ /* 0x000fe2000bf05070 */
[----:B------:R-:W-:Y:S02]  /*a800*/  ULDC UR4, c[0x0][0x720] ;  /* 0x0001c80000047ab9 */ /* 0x000fe40000000800 */
[----:B------:R-:W-:Y:S01]  /*a810*/  VIADD R0, R0, 0x1f ;  /* 0x0000001f00007836 */ /* 0x000fe20000000000 */
[----:B------:R-:W-:-:S04]  /*a820*/  ISETP.NE.AND.EX P0, PT, RZ, UR5, PT, P0 ;  /* 0x00000005ff007c0c */ /* 0x000fc8000bf05300 */
[----:B-----5:R-:W-:Y:S02]  /*a830*/  FSEL R3, R107, UR4, !P0 ;  /* 0x000000046b037c08 */ /* 0x020fe4000c000000 */
[----:B------:R-:W-:-:S03]  /*a840*/  ISETP.GT.U32.AND P0, PT, R0, 0x3e, PT ;  /* 0x0000003e0000780c */ /* 0x000fc60003f04070 */
[-C--:B------:R-:W-:Y:S01]  /*a850*/  FMUL R0, R88, R3.reuse ;  /* 0x0000000358007220 */ /* 0x080fe20000400000 */
[-C--:B--23--:R-:W-:Y:S01]  /*a860*/  FMUL R5, R24, R3.reuse ;  /* 0x0000000318057220 */ /* 0x08cfe20000400000 */
[-C--:B------:R-:W-:Y:S01]  /*a870*/  FMUL R4, R90, R3.reuse ;  /* 0x000000035a047220 */ /* 0x080fe20000400000 */
        /* <DEDUP_REMOVED lines=21> */
[----:B------:R-:W-:Y:S06]  /*a9d0*/  @P0 BRA `(.L_x_70) ;  /* 0x0000000000040947 */ /* 0x000fec0003800000 */
[----:B------:R-:W-:-:S04]  /*a9e0*/  DEPBAR.LE SB0, 0x0 ;  /* 0x000080000000791a */ /* 0x000fc80000000000 */
.L_x_70:
[----:B------:R-:W-:Y:S05]  /*a9f0*/  WARPSYNC.ALL ;  /* 0x0000000000007948 */ /* 0x000fea0003800000 */
[----:B------:R-:W-:Y:S06]  /*aa00*/  BAR.SYNC.DEFER_BLOCKING 0x1, 0x80 ;  /* 0x0042000000007b1d */ /* 0x000fec0000010000 */
[----:B------:R-:W-:Y:S01]  /*aa10*/  BSSY B0, `(.L_x_71) ;  /* 0x0000019000007945 */ /* 0x000fe20003800000 */
[----:B------:R1:W-:Y:S04]  /*aa20*/  STSM.16.M88.4 [R18+0xae00], R24 ;  /* 0x00ae001812007844 */ /* 0x0003e80000000200 */
[----:B------:R1:W-:Y:S01]  /*aa30*/  STSM.16.M88.4 [R16], R4 ;  /* 0x0000000410007844 */ /* 0x0003e20000000200 */
[----:B------:R-:W-:Y:S01]  /*aa40*/  @!PT LDS RZ, [RZ] ;  /* 0x00000000fffff984 */ /* 0x000fe20000000800 */
[----:B------:R-:W-:Y:S01]  /*aa50*/  @!PT LDS RZ, [RZ] ;  /* 0x00000000fffff984 */ /* 0x000fe20000000800 */
[----:B------:R-:W-:Y:S01]  /*aa60*/  @!PT LDS RZ, [RZ] ;  /* 0x00000000fffff984 */ /* 0x000fe20000000800 */
[----:B------:R-:W-:Y:S01]  /*aa70*/  @!PT LDS RZ, [RZ] ;  /* 0x00000000fffff984 */ /* 0x000fe20000000800 */
[----:B------:R2:W-:Y:S06]  /*aa80*/  MEMBAR.ALL.CTA ;  /* 0x0000000000007992 */ /* 0x0005ec0000008000 */
[----:B--2---:R-:W2:Y:S02]  /*aa90*/  FENCE.VIEW.ASYNC.S ;  /* 0x00000000000073c6 */ /* 0x004ea40000000000 */
[----:B--2---:R-:W-:Y:S06]  /*aaa0*/  BAR.SYNC.DEFER_BLOCKING 0x1, 0x80 ;  /* 0x0042000000007b1d */ /* 0x004fec0000010000 */
[----:B------:R-:W-:Y:S05]  /*aab0*/  @P0 BRA `(.L_x_72) ;  /* 0x0000000000380947 */ /* 0x000fea0003800000 */
[----:B------:R-:W2:Y:S01]  /*aac0*/  LDC R3, c[0x0][0xa10] ;  /* 0x00028400ff037b82 */ /* 0x000ea20000000800 */
[----:B------:R-:W-:Y:S01]  /*aad0*/  IADD3 R0, -R105, RZ, RZ ;  /* 0x000000ff69007210 */ /* 0x000fe20007ffe1ff */
[----:B------:R-:W-:Y:S01]  /*aae0*/  UIADD3 UR6, UP0, UR38, 0x670, URZ ;  /* 0x0000067026067890 */ /* 0x000fe2000ff1e03f */
[----:B------:R-:W-:Y:S01]  /*aaf0*/  R2UR UR34, R106 ;  /* 0x000000006a2272ca */ /* 0x000fe200000e0000 */
[----:B------:R-:W-:Y:S01]  /*ab00*/  UIADD3 UR32, UR47, 0xae00, URZ ;  /* 0x0000ae002f207890 */ /* 0x000fe2000fffe03f */
[----:B------:R-:W-:Y:S01]  /*ab10*/  R2UR UR5, R104 ;  /* 0x00000000680572ca */ /* 0x000fe200000e0000 */
[----:B------:R-:W-:Y:S01]  /*ab20*/  UIADD3.X UR7, URZ, UR39, URZ, UP0, !UPT ;  /* 0x000000273f077290 */ /* 0x000fe200087fe43f */
[----:B------:R-:W-:Y:S01]  /*ab30*/  R2UR UR4, R0 ;  /* 0x00000000000472ca */ /* 0x000fe200000e0000 */
[----:B------:R-:W-:-:S08]  /*ab40*/  UMOV UR33, URZ ;  /* 0x0000003f00217c82 */ /* 0x000fd00008000000 */
[----:B------:R-:W-:Y:S01]  /*ab50*/  USHF.L.U32 UR34, UR34, 0x6, URZ ;  /* 0x0000000622227899 */ /* 0x000fe2000800063f */
[----:B--2---:R-:W-:-:S13]  /*ab60*/  R2UR UR35, R3 ;  /* 0x00000000032372ca */ /* 0x004fda00000e0000 */
[----:B------:R-:W-:-:S09]  /*ab70*/  UIMAD UR35, UR35, UR4, UR5 ;  /* 0x00000004232372a4 */ /* 0x000fd2000f8e0205 */
[----:B------:R2:W-:Y:S02]  /*ab80*/  UTMASTG.4D [UR32], [UR6] ;  /* 0x00000020060073b5 */ /* 0x0005e40008018000 */
[----:B--2---:R0:W-:Y:S02]  /*ab90*/  UTMACMDFLUSH ;  /* 0x00000000000079b7 */ /* 0x0041e40000000000 */
.L_x_72:
[----:B------:R-:W-:Y:S05]  /*aba0*/  BSYNC B0 ;  /* 0x0000000000007941 */ /* 0x000fea0003800000 */
.L_x_71:
[----:B------:R-:W-:Y:S01]  /*abb0*/  ULEA UR4, UR43, 0xfffffff8, 0x3 ;  /* 0xfffffff82b047891 */ /* 0x000fe2000f8e183f */
[----:B------:R-:W-:-:S04]  /*abc0*/  DEPBAR.LE SB0, 0x0 ;  /* 0x000080000000791a */ /* 0x000fc80000000000 */
[----:B------:R-:W-:Y:S01]  /*abd0*/  ULOP3.LUT UR4, UR4, 0x8, URZ, 0xc0, !UPT ;  /* 0x0000000804047892 */ /* 0x000fe2000f8ec03f */
[----:B------:R-:W-:-:S03]  /*abe0*/  LOP3.LUT R23, R23, 0x1, RZ, 0x3c, !PT ;  /* 0x0000000117177812 */ /* 0x000fc600078e3cff */
[----:B------:R-:W-:-:S06]  /*abf0*/  ULOP3.LUT UR4, UR4, 0x18, URZ, 0x3c, !UPT ;  /* 0x0000001804047892 */ /* 0x000fcc000f8e3c3f */
[----:B------:R-:W-:Y:S01]  /*ac00*/  IMAD.U32 R0, RZ, RZ, UR4 ;  /* 0x00000004ff007e24 */ /* 0x000fe2000f8e00ff */
[----:B------:R-:W-:Y:S02]  /*ac10*/  ULDC UR4, c[0x0][0xc] ;  /* 0x0000030000047ab9 */ /* 0x000fe40000000800 */
[----:B------:R-:W-:Y:S01]  /*ac20*/  VIADD R17, R17, UR4 ;  /* 0x0000000411117c36 */ /* 0x000fe20008000000 */
[----:B------:R-:W-:Y:S01]  /*ac30*/  ULDC UR4, c[0x0][0xa00] ;  /* 0x0002800000047ab9 */ /* 0x000fe20000000800 */
[----:B------:R2:W-:Y:S03]  /*ac40*/  SYNCS.ARRIVE.TRANS64.A1T0 RZ, [R0+UR46+0xe490], RZ ;  /* 0x00e490ff00ff79a7 */ /* 0x0005e6000810002e */
[----:B------:R-:W-:-:S13]  /*ac50*/  ISETP.GE.AND P0, PT, R17, UR4, PT ;  /* 0x0000000411007c0c */ /* 0x000fda000bf06270 */
[----:B--2---:R-:W-:Y:S05]  /*ac60*/  @!P0 BRA `(.L_x_73) ;  /* 0xffffff6000888947 */ /* 0x004fea000383ffff */
[----:B------:R-:W-:Y:S05]  /*ac70*/  EXIT ;  /* 0x000000000000794d */ /* 0x000fea0003800000 */
.L_x_6:
[----:B------:R-:W-:-:S08]  /*ac80*/  NOP ;  /* 0x0000000000007918 */ /* 0x000fd00000000000 */
[----:B------:R-:W2:-:S00]  /*ac90*/  USETMAXREG.DEALLOC.CTAPOOL 0x18 ;  /* 0x00000018000079c8 */ /* 0x000e8000080e0500 */
[----:B------:R-:W-:-:S13]  /*aca0*/  PLOP3.LUT P3, PT, PT, PT, UP0, 0x80, 0x0 ;  /* 0x000000000000781c */ /* 0x000fda0003f6f008 */
[----:B--2---:R-:W-:Y:S05]  /*acb0*/  @!P3 BRA `(.L_x_74) ;  /* 0x00000008003cb947 */ /* 0x004fea0003800000 */
[----:B------:R-:W-:-:S13]  /*acc0*/  PLOP3.LUT P2, PT, PT, PT, UP1, 0x80, 0x0 ;  /* 0x000000000000781c */ /* 0x000fda0003f4f018 */
[----:B-1----:R-:W-:Y:S05]  /*acd0*/  @P2 EXIT ;  /* 0x000000000000294d */ /* 0x002fea0003800000 */
[----:B------:R-:W-:Y:S02]  /*ace0*/  ULDC UR4, c[0x0][0xa00] ;  /* 0x0002800000047ab9 */ /* 0x000fe40000000800 */
[----:B------:R-:W-:-:S13]  /*acf0*/  ISETP.GE.AND P2, PT, R17, UR4, PT ;  /* 0x0000000411007c0c */ /* 0x000fda000bf46270 */
[----:B------:R-:W-:Y:S05]  /*ad00*/  @P2 EXIT ;  /* 0x000000000000294d */ /* 0x000fea0003800000 */
[----:B------:R-:W-:Y:S01]  /*ad10*/  LOP3.LUT P2, RZ, R2, 0x1f, RZ, 0xc0, !PT ;  /* 0x0000001f02ff7812 */ /* 0x000fe2000784c0ff */
[----:B------:R-:W-:Y:S01]  /*ad20*/  BSSY B0, `(.L_x_75) ;  /* 0x0000087000007945 */ /* 0x000fe20003800000 */
[----:B------:R-:W-:Y:S01]  /*ad30*/  IMAD.MOV.U32 R4, RZ, RZ, 0x1 ;  /* 0x00000001ff047424 */ /* 0x000fe200078e00ff */
[----:B------:R-:W-:Y:S01]  /*ad40*/  MOV R5, 0x1 ;  /* 0x0000000100057802 */ /* 0x000fe20000000f00 */
[----:B------:R-:W-:Y:S01]  /*ad50*/  IMAD.MOV.U32 R0, RZ, RZ, RZ ;  /* 0x000000ffff007224 */ /* 0x000fe200078e00ff */
[----:B------:R-:W-:Y:S01]  /*ad60*/  PLOP3.LUT P0, PT, P2, P0, PT, 0x2a, 0x0 ;  /* 0x000000000000781c */ /* 0x000fe20001700572 */
[----:B------:R-:W-:Y:S01]  /*ad70*/  ULOP3.LUT UR6, UR45, 0x2, URZ, 0xfc, !UPT ;  /* 0x000000022d067892 */ /* 0x000fe2000f8efc3f */
[----:B------:R-:W-:Y:S01]  /*ad80*/  ULDC UR7, c[0x0][0xc] ;  /* 0x0000030000077ab9 */ /* 0x000fe20000000800 */
[----:B------:R-:W-:Y:S01]  /*ad90*/  ULDC.64 UR14, c[0x0][0x198] ;  /* 0x00006600000e7ab9 */ /* 0x000fe20000000a00 */
[----:B------:R-:W-:-:S09]  /*ada0*/  ULDC UR18, c[0x0][0xa00] ;  /* 0x0002800000127ab9 */ /* 0x000fd20000000800 */
.L_x_90:
[----:B------:R-:W1:Y:S01]  /*adb0*/  LDC R6, c[0x0][0xa04] ;  /* 0x00028100ff067b82 */ /* 0x000e620000000800 */
[----:B------:R-:W-:Y:S01]  /*adc0*/  IMAD.MOV.U32 R7, RZ, RZ, R17 ;  /* 0x000000ffff077224 */ /* 0x000fe200078e0011 */
[----:B------:R-:W-:-:S06]  /*add0*/  UMOV UR4, 0xffffffff ;  /* 0xffffffff00047882 */ /* 0x000fcc0000000000 */
[----:B------:R-:W2:Y:S08]  /*ade0*/  LDC R10, c[0x0][0xa10] ;  /* 0x00028400ff0a7b82 */ /* 0x000eb00000000800 */
[----:B------:R-:W3:Y:S01]  /*adf0*/  LDC R13, c[0x0][0xa1c] ;  /* 0x00028700ff0d7b82 */ /* 0x000ee20000000800 */
[----:B-1----:R-:W-:Y:S02]  /*ae00*/  ISETP.NE.AND P2, PT, R6, 0x1, PT ;  /* 0x000000010600780c */ /* 0x002fe40003f45270 */
[----:B--2---:R-:W-:-:S11]  /*ae10*/  ISETP.NE.AND P3, PT, R10, 0x1, PT ;  /* 0x000000010a00780c */ /* 0x004fd60003f65270 */
[----:B------:R-:W1:Y:S01]  /*ae20*/  @P2 LDC.64 R8, c[0x0][0xa08] ;  /* 0x00028200ff082b82 */ /* 0x000e620000000a00 */
[----:B---3--:R-:W-:-:S07]  /*ae30*/  ISETP.NE.AND P4, PT, R13, 0x1, PT ;  /* 0x000000010d00780c */ /* 0x008fce0003f85270 */
[----:B------:R-:W2:Y:S08]  /*ae40*/  @P3 LDC R12, c[0x0][0xa14] ;  /* 0x00028500ff0c3b82 */ /* 0x000eb00000000800 */
[----:B------:R-:W3:Y:S08]  /*ae50*/  @P3 LDC R11, c[0x0][0xa18] ;  /* 0x00028600ff0b3b82 */ /* 0x000ef00000000800 */
[----:B------:R-:W4:Y:S01]  /*ae60*/  @P4 LDC.64 R2, c[0x0][0xa20] ;  /* 0x00028800ff024b82 */ /* 0x000f220000000a00 */
[----:B-1----:R-:W-:-:S05]  /*ae70*/  @P2 IMAD.HI.U32 R8, R17, R8, RZ ;  /* 0x0000000811082227 */ /* 0x002fca00078e00ff */
[----:B------:R-:W-:-:S05]  /*ae80*/  @P2 SHF.R.U32.HI R7, RZ, R9, R8 ;  /* 0x00000009ff072219 */ /* 0x000fca0000011608 */
[----:B--2---:R-:W-:-:S04]  /*ae90*/  @P3 IMAD.HI.U32 R8, R7, R12, RZ ;  /* 0x0000000c07083227 */ /* 0x004fc800078e00ff */
[----:B------:R-:W-:Y:S01]  /*aea0*/  IMAD.MOV.U32 R9, RZ, RZ, R7 ;  /* 0x000000ffff097224 */ /* 0x000fe200078e0007 */
[----:B---3--:R-:W-:-:S05]  /*aeb0*/  @P3 SHF.R.U32.HI R9, RZ, R11, R8 ;  /* 0x0000000bff093219 */ /* 0x008fca0000011608 */
[----:B----4-:R-:W-:-:S04]  /*aec0*/  @P4 IMAD.HI.U32 R8, R9, R2, RZ ;  /* 0x0000000209084227 */ /* 0x010fc800078e00ff */
[----:B------:R-:W-:Y:S01]  /*aed0*/  IMAD.MOV.U32 R2, RZ, RZ, R9 ;  /* 0x000000ffff027224 */ /* 0x000fe200078e0009 */
[----:B------:R-:W-:Y:S02]  /*aee0*/  @P4 SHF.R.U32.HI R2, RZ, R3, R8 ;  /* 0x00000003ff024219 */ /* 0x000fe40000011608 */
[----:B------:R-:W-:-:S03]  /*aef0*/  IADD3 R3, -R9, RZ, RZ ;  /* 0x000000ff09037210 */ /* 0x000fc60007ffe1ff */
[----:B------:R-:W-:Y:S02]  /*af00*/  IMAD.MOV R2, RZ, RZ, -R2 ;  /* 0x000000ffff027224 */ /* 0x000fe400078e0a02 */
[----:B------:R-:W-:Y:S02]  /*af10*/  IMAD R10, R10, R3, R7 ;  /* 0x000000030a0a7224 */ /* 0x000fe400078e0207 */
[----:B------:R-:W-:Y:S01]  /*af20*/  IMAD R2, R13, R2, R9 ;  /* 0x000000020d027224 */ /* 0x000fe200078e0209 */
[----:B------:R-:W-:Y:S06]  /*af30*/  BRA.DIV UR4, `(.L_x_76) ;  /* 0x0000001a04307947 */ /* 0x000fec000b800000 */
[----:B------:R-:W-:-:S13]  /*af40*/  ELECT P6, URZ, PT ;  /* 0x00000000003f782f */ /* 0x000fda00038c0000 */
.L_x_129:
[----:B------:R-:W-:Y:S01]  /*af50*/  IMAD.MOV R3, RZ, RZ, -R7 ;  /* 0x000000ffff037224 */ /* 0x000fe200078e0a07 */
[----:B------:R-:W-:Y:S03]  /*af60*/  BSSY B1, `(.L_x_77) ;  /* 0x000002a000017945 */ /* 0x000fe60003800000 */
[----:B------:R-:W-:Y:S02]  /*af70*/  IMAD R3, R6, R3, R17 ;  /* 0x0000000306037224 */ /* 0x000fe400078e0211 */
[----:B------:R-:W-:Y:S02]  /*af80*/  IMAD.MOV.U32 R6, RZ, RZ, RZ ;  /* 0x000000ffff067224 */ /* 0x000fe400078e00ff */
[----:B------:R-:W-:Y:S01]  /*af90*/  IMAD.SHL.U32 R3, R3, 0x80, RZ ;  /* 0x0000008003037824 */ /* 0x000fe200078e00ff */
[----:B------:R-:W-:Y:S06]  /*afa0*/  @!P6 BRA `(.L_x_78) ;  /* 0x000000000094e947 */ /* 0x000fec0003800000 */
[----:B------:R-:W1:Y:S01]  /*afb0*/  S2R R7, SR_CgaCtaId ;  /* 0x0000000000077919 */ /* 0x000e620000008800 */
[----:B------:R-:W-:-:S04]  /*afc0*/  MOV R6, 0x400 ;  /* 0x0000040000067802 */ /* 0x000fc80000000f00 */
[----:B-1----:R-:W-:Y:S02]  /*afd0*/  LEA R9, R7, R6, 0x18 ;  /* 0x0000000607097211 */ /* 0x002fe400078ec0ff */
[----:B------:R-:W-:-:S03]  /*afe0*/  SHF.L.U32 R6, R5, 0x1f, RZ ;  /* 0x0000001f05067819 */ /* 0x000fc600000006ff */
[----:B------:R-:W-:-:S04]  /*aff0*/  IMAD R7, R0, 0x8, R9 ;  /* 0x0000000800077824 */ /* 0x000fc800078e0209 */
[----:B------:R-:W1:Y:S02]  /*b000*/  SYNCS.PHASECHK.TRANS64.TRYWAIT P2, [R7+URZ+0xe460], R6 ;  /* 0x00e46006070075a7 */ /* 0x000e64000804017f */
[----:B-1----:R-:W-:Y:S05]  /*b010*/  @!P2 BRA `(.L_x_79) ;  /* 0x000000180018a947 */ /* 0x002fea0003800000 */
.L_x_130:
[----:B------:R-:W-:Y:S01]  /*b020*/  UPRMT UR4, UR6, 0x9910, URZ ;  /* 0x0000991006047896 */ /* 0x000fe2000800003f */
[----:B-1----:R-:W-:-:S03]  /*b030*/  @P1 MOV R6, 0x1000 ;  /* 0x0000100000061802 */ /* 0x002fc60000000f00 */
[----:B------:R-:W-:Y:S01]  /*b040*/  UISETP.NE.AND UP0, UPT, UR4, 0x2, UPT ;  /* 0x000000020400788c */ /* 0x000fe2000bf05270 */
[----:B------:R1:W-:Y:S05]  /*b050*/  @P1 SYNCS.ARRIVE.TRANS64 RZ, [R7+URZ+0xe450], R6 ;  /* 0x00e4500607ff19a7 */ /* 0x0003ea000800003f */
[----:B------:R-:W-:-:S13]  /*b060*/  PLOP3.LUT P2, PT, PT, PT, UP0, 0x80, 0x0 ;  /* 0x000000000000781c */ /* 0x000fda0003f4f008 */
[----:B-1----:R-:W-:Y:S05]  /*b070*/  @P2 BRA `(.L_x_80) ;  /* 0x0000000000042947 */ /* 0x002fea0003800000 */
[----:B------:R-:W-:Y:S01]  /*b080*/  BPT.TRAP 0x1 ;  /* 0x000000040000795c */ /* 0x000fe20000300000 */
.L_x_80:
[----:B------:R-:W-:Y:S05]  /*b090*/  @P0 BRA `(.L_x_81) ;  /* 0x0000000000040947 */ /* 0x000fea0003800000 */
[----:B------:R-:W-:Y:S01]  /*b0a0*/  BPT.TRAP 0x1 ;  /* 0x000000040000795c */ /* 0x000fe20000300000 */
.L_x_81:
[----:B------:R-:W-:Y:S01]  /*b0b0*/  R2UR UR4, R9 ;  /* 0x00000000090472ca */ /* 0x000fe200000e0000 */
[----:B------:R-:W-:Y:S01]  /*b0c0*/  UIADD3 UR16, UP0, UR14, 0xf0, URZ ;  /* 0x000000f00e107890 */ /* 0x000fe2000ff1e03f */
[----:B------:R-:W-:Y:S01]  /*b0d0*/  R2UR UR9, R7 ;  /* 0x00000000070972ca */ /* 0x000fe200000e0000 */
[----:B------:R-:W-:Y:S01]  /*b0e0*/  UMOV UR5, 0x10000000 ;  /* 0x1000000000057882 */ /* 0x000fe20000000000 */
[----:B------:R-:W-:Y:S01]  /*b0f0*/  R2UR UR8, R0 ;  /* 0x00000000000872ca */ /* 0x000fe200000e0000 */
[----:B------:R-:W-:Y:S01]  /*b100*/  UIADD3.X UR17, URZ, UR15, URZ, UP0, !UPT ;  /* 0x0000000f3f117290 */ /* 0x000fe200087fe43f */
[----:B------:R-:W-:Y:S01]  /*b110*/  R2UR UR11, R3 ;  /* 0x00000000030b72ca */ /* 0x000fe200000e0000 */
[----:B------:R-:W-:Y:S01]  /*b120*/  UMOV UR10, URZ ;  /* 0x0000003f000a7c82 */ /* 0x000fe20008000000 */
[----:B------:R-:W-:Y:S01]  /*b130*/  R2UR UR12, R10 ;  /* 0x000000000a0c72ca */ /* 0x000fe200000e0000 */
[----:B------:R-:W-:Y:S01]  /*b140*/  VIADD R0, R0, 0x1 ;  /* 0x0000000100007836 */ /* 0x000fe20000000000 */
[----:B------:R-:W-:-:S04]  /*b150*/  R2UR UR13, R2 ;  /* 0x00000000020d72ca */ /* 0x000fc800000e0000 */
[C---:B------:R-:W-:Y:S01]  /*b160*/  ISETP.NE.AND P2, PT, R0.reuse, 0x2, PT ;  /* 0x000000020000780c */ /* 0x040fe20003f45270 */
[----:B------:R-:W-:Y:S02]  /*b170*/  UIADD3 UR9, UR9, 0xe450, URZ ;  /* 0x0000e45009097890 */ /* 0x000fe4000fffe03f */
[----:B------:R-:W-:Y:S01]  /*b180*/  ULEA UR8, UR8, UR4, 0xc ;  /* 0x0000000408087291 */ /* 0x000fe2000f8e603f */
[----:B------:R-:W-:Y:S02]  /*b190*/  SEL R6, RZ, 0x1, P2 ;  /* 0x00000001ff067807 */ /* 0x000fe40001000000 */
[----:B------:R-:W-:Y:S01]  /*b1a0*/  UMOV UR4, 0x0 ;  /* 0x0000000000047882 */ /* 0x000fe20000000000 */
[----:B------:R-:W-:Y:S02]  /*b1b0*/  SEL R0, R0, RZ, P2 ;  /* 0x000000ff00007207 */ /* 0x000fe40001000000 */
[----:B------:R-:W-:Y:S01]  /*b1c0*/  LOP3.LUT R5, R5, R6, RZ, 0x3c, !PT ;  /* 0x0000000605057212 */ /* 0x000fe200078e3cff */
[----:B------:R-:W-:-:S02]  /*b1d0*/  IMAD.MOV.U32 R6, RZ, RZ, 0x40 ;  /* 0x00000040ff067424 */ /* 0x000fc400078e00ff */
[----:B------:R1:W-:Y:S02]  /*b1e0*/  UTMALDG.4D [UR8], [UR16], desc[UR4] ;  /* 0x00000408100075b4 */ /* 0x0003e40008019000 */
[----:B-1----:R-:W-:-:S03]  /*b1f0*/  NOP ;  /* 0x0000000000007918 */ /* 0x002fc60000000000 */
.L_x_78:
[----:B------:R-:W-:Y:S05]  /*b200*/  BSYNC B1 ;  /* 0x0000000000017941 */ /* 0x000fea0003800000 */
.L_x_77:
[----:B------:R-:W-:Y:S01]  /*b210*/  LOP3.LUT P2, RZ, R4, 0xff, RZ, 0xc0, !PT ;  /* 0x000000ff04ff7812 */ /* 0x000fe2000784c0ff */
[----:B------:R-:W-:-:S12]  /*b220*/  BSSY B1, `(.L_x_82) ;  /* 0x0000009000017945 */ /* 0x000fd80003800000 */
[----:B------:R-:W-:Y:S05]  /*b230*/  @!P2 BRA `(.L_x_83) ;  /* 0x00000000001ca947 */ /* 0x000fea0003800000 */
[----:B------:R-:W1:Y:S01]  /*b240*/  S2R R7, SR_CgaCtaId ;  /* 0x0000000000077919 */ /* 0x000e620000008800 */
[----:B------:R-:W-:-:S04]  /*b250*/  MOV R4, 0x400 ;  /* 0x0000040000047802 */ /* 0x000fc80000000f00 */
[----:B-1----:R-:W-:Y:S02]  /*b260*/  LEA R7, R7, R4, 0x18 ;  /* 0x0000000407077211 */ /* 0x002fe400078ec0ff */
[----:B------:R-:W-:Y:S02]  /*b270*/  SHF.L.U32 R4, RZ, 0x1f, RZ ;  /* 0x0000001fff047819 */ /* 0x000fe400000006ff */
[----:B------:R1:W-:Y:S02]  /*b280*/  SYNCS.ARRIVE.TRANS64.A1T0 RZ, [R7+URZ+0xe4b0], RZ ;  /* 0x00e4b0ff07ff79a7 */ /* 0x0003e4000810003f */
[----:B------:R-:W2:Y:S02]  /*b290*/  SYNCS.PHASECHK.TRANS64.TRYWAIT P2, [R7+URZ+0xe4b0], R4 ;  /* 0x00e4b004070075a7 */ /* 0x000ea4000804017f */
[----:B-12---:R-:W-:Y:S05]  /*b2a0*/  @!P2 BRA `(.L_x_84) ;  /* 0x000000140088a947 */ /* 0x006fea0003800000 */
.L_x_83:
[----:B------:R-:W-:Y:S05]  /*b2b0*/  BSYNC B1 ;  /* 0x0000000000017941 */ /* 0x000fea0003800000 */
.L_x_82:
[----:B------:R-:W-:Y:S04]  /*b2c0*/  BSSY B1, `(.L_x_85) ;  /* 0x0000028000017945 */ /* 0x000fe80003800000 */
[----:B------:R-:W-:Y:S05]  /*b2d0*/  @!P6 BRA `(.L_x_86) ;  /* 0x000000000098e947 */ /* 0x000fea0003800000 */
[----:B-1----:R-:W1:Y:S01]  /*b2e0*/  S2R R7, SR_CgaCtaId ;  /* 0x0000000000077919 */ /* 0x002e620000008800 */
[----:B------:R-:W-:Y:S02]  /*b2f0*/  MOV R4, 0x400 ;  /* 0x0000040000047802 */ /* 0x000fe40000000f00 */
[----:B------:R-:W-:Y:S02]  /*b300*/  SHF.L.U32 R9, R5, 0x1f, RZ ;  /* 0x0000001f05097819 */ /* 0x000fe400000006ff */
[----:B-1----:R-:W-:-:S05]  /*b310*/  LEA R7, R7, R4, 0x18 ;  /* 0x0000000407077211 */ /* 0x002fca00078ec0ff */
[----:B------:R-:W-:-:S04]  /*b320*/  IMAD R4, R0, 0x8, R7 ;  /* 0x0000000800047824 */ /* 0x000fc800078e0207 */
[----:B------:R-:W1:Y:S02]  /*b330*/  SYNCS.PHASECHK.TRANS64.TRYWAIT P2, [R4+URZ+0xe460], R9 ;  /* 0x00e46009040075a7 */ /* 0x000e64000804017f */
[----:B-1----:R-:W-:Y:S05]  /*b340*/  @!P2 BRA `(.L_x_87) ;  /* 0x000000140074a947 */ /* 0x002fea0003800000 */
.L_x_131:
[----:B------:R-:W-:Y:S01]  /*b350*/  UPRMT UR4, UR6, 0x9910, URZ ;  /* 0x0000991006047896 */ /* 0x000fe2000800003f */
[----:B-1----:R-:W-:-:S03]  /*b360*/  @P1 IMAD.MOV.U32 R9, RZ, RZ, 0x1000 ;  /* 0x00001000ff091424 */ /* 0x002fc600078e00ff */
[----:B------:R-:W-:Y:S01]  /*b370*/  UISETP.NE.AND UP0, UPT, UR4, 0x2, UPT ;  /* 0x000000020400788c */ /* 0x000fe2000bf05270 */
[----:B------:R1:W-:Y:S05]  /*b380*/  @P1 SYNCS.ARRIVE.TRANS64 RZ, [R4+URZ+0xe450], R9 ;  /* 0x00e4500904ff19a7 */ /* 0x0003ea000800003f */
[----:B------:R-:W-:-:S13]  /*b390*/  PLOP3.LUT P2, PT, PT, PT, UP0, 0x80, 0x0 ;  /* 0x000000000000781c */ /* 0x000fda0003f4f008 */
[----:B-1----:R-:W-:Y:S05]  /*b3a0*/  @P2 BRA `(.L_x_88) ;  /* 0x0000000000042947 */ /* 0x002fea0003800000 */
[----:B------:R-:W-:Y:S01]  /*b3b0*/  BPT.TRAP 0x1 ;  /* 0x000000040000795c */ /* 0x000fe20000300000 */
.L_x_88:
[----:B------:R-:W-:Y:S05]  /*b3c0*/  @P0 BRA `(.L_x_89) ;  /* 0x0000000000040947 */ /* 0x000fea0003800000 */
[----:B------:R-:W-:Y:S01]  /*b3d0*/  BPT.TRAP 0x1 ;  /* 0x000000040000795c */ /* 0x000fe20000300000 */
.L_x_89:
[----:B------:R-:W-:Y:S01]  /*b3e0*/  R2UR UR4, R7 ;  /* 0x00000000070472ca */ /* 0x000fe200000e0000 */
[----:B------:R-:W-:Y:S01]  /*b3f0*/  UIADD3 UR16, UP0, UR14, 0xf0, URZ ;  /* 0x000000f00e107890 */ /* 0x000fe2000ff1e03f */
[----:B------:R-:W-:Y:S01]  /*b400*/  R2UR UR11, R3 ;  /* 0x00000000030b72ca */ /* 0x000fe200000e0000 */
[----:B------:R-:W-:Y:S01]  /*b410*/  UMOV UR10, URZ ;  /* 0x0000003f000a7c82 */ /* 0x000fe20008000000 */
[----:B------:R-:W-:Y:S01]  /*b420*/  R2UR UR5, R6 ;  /* 0x00000000060572ca */ /* 0x000fe200000e0000 */
[----:B------:R-:W-:Y:S01]  /*b430*/  UIADD3.X UR17, URZ, UR15, URZ, UP0, !UPT ;  /* 0x0000000f3f117290 */ /* 0x000fe200087fe43f */
[----:B------:R-:W-:Y:S02]  /*b440*/  R2UR UR9, R4 ;  /* 0x00000000040972ca */ /* 0x000fe400000e0000 */
[----:B------:R-:W-:Y:S02]  /*b450*/  R2UR UR8, R0 ;  /* 0x00000000000872ca */ /* 0x000fe400000e0000 */
[----:B------:R-:W-:-:S02]  /*b460*/  R2UR UR12, R10 ;  /* 0x000000000a0c72ca */ /* 0x000fc400000e0000 */
[----:B------:R-:W-:Y:S02]  /*b470*/  R2UR UR13, R2 ;  /* 0x00000000020d72ca */ /* 0x000fe400000e0000 */
[----:B------:R-:W-:-:S03]  /*b480*/  IADD3 R0, R0, 0x1, RZ ;  /* 0x0000000100007810 */ /* 0x000fc60007ffe0ff */
[----:B------:R-:W-:Y:S01]  /*b490*/  UIADD3 UR11, UR11, UR5, URZ ;  /* 0x000000050b0b7290 */ /* 0x000fe2000fffe03f */
[C---:B------:R-:W-:Y:S01]  /*b4a0*/  ISETP.NE.AND P2, PT, R0.reuse, 0x2, PT ;  /* 0x000000020000780c */ /* 0x040fe20003f45270 */
[----:B------:R-:W-:Y:S02]  /*b4b0*/  UIADD3 UR9, UR9, 0xe450, URZ ;  /* 0x0000e45009097890 */ /* 0x000fe4000fffe03f */
[----:B------:R-:W-:Y:S01]  /*b4c0*/  ULEA UR8, UR8, UR4, 0xc ;  /* 0x0000000408087291 */ /* 0x000fe2000f8e603f */
[----:B------:R-:W-:Y:S01]  /*b4d0*/  SEL R2, RZ, 0x1, P2 ;  /* 0x00000001ff027807 */ /* 0x000fe20001000000 */
[----:B------:R-:W-:Y:S01]  /*b4e0*/  UMOV UR5, 0x10000000 ;  /* 0x1000000000057882 */ /* 0x000fe20000000000 */
[----:B------:R-:W-:Y:S01]  /*b4f0*/  UMOV UR4, 0x0 ;  /* 0x0000000000047882 */ /* 0x000fe20000000000 */
[----:B------:R-:W-:Y:S02]  /*b500*/  SEL R0, R0, RZ, P2 ;  /* 0x000000ff00007207 */ /* 0x000fe40001000000 */
[----:B------:R-:W-:-:S03]  /*b510*/  LOP3.LUT R5, R5, R2, RZ, 0x3c, !PT ;  /* 0x0000000205057212 */ /* 0x000fc600078e3cff */
[----:B------:R2:W-:Y:S02]  /*b520*/  UTMALDG.4D [UR8], [UR16], desc[UR4] ;  /* 0x00000408100075b4 */ /* 0x0005e40008019000 */
[----:B--2---:R-:W-:Y:S02]  /*b530*/  NOP ;  /* 0x0000000000007918 */ /* 0x004fe40000000000 */
.L_x_86:
[----:B------:R-:W-:Y:S05]  /*b540*/  BSYNC B1 ;  /* 0x0000000000017941 */ /* 0x000fea0003800000 */
.L_x_85:
[----:B------:R-:W-:Y:S01]  /*b550*/  VIADD R17, R17, UR7 ;  /* 0x0000000711117c36 */ /* 0x000fe20008000000 */
[----:B-1----:R-:W-:-:S04]  /*b560*/  PRMT R4, RZ, 0x7610, R4 ;  /* 0x00007610ff047816 */ /* 0x002fc80000000004 */
[----:B------:R-:W-:-:S13]  /*b570*/  ISETP.GE.AND P2, PT, R17, UR18, PT ;  /* 0x0000001211007c0c */ /* 0x000fda000bf46270 */
[----:B------:R-:W-:Y:S05]  /*b580*/  @!P2 BRA `(.L_x_90) ;  /* 0xfffffff80008a947 */ /* 0x000fea000383ffff */
[----:B------:R-:W-:Y:S05]  /*b590*/  BSYNC B0 ;  /* 0x0000000000007941 */ /* 0x000fea0003800000 */
.L_x_75:
[----:B------:R-:W-:Y:S05]  /*b5a0*/  EXIT ;  /* 0x000000000000794d */ /* 0x000fea0003800000 */
.L_x_74:
[----:B-1----:R-:W-:Y:S02]  /*b5b0*/  ULDC UR4, c[0x0][0xa00] ;  /* 0x0002800000047ab9 */ /* 0x002fe40000000800 */
[----:B------:R-:W-:-:S13]  /*b5c0*/  ISETP.GE.AND P0, PT, R17, UR4, PT ;  /* 0x0000000411007c0c */ /* 0x000fda000bf06270 */
[----:B------:R-:W-:Y:S05]  /*b5d0*/  @P0 EXIT ;  /* 0x000000000000094d */ /* 0x000fea0003800000 */
[----:B------:R-:W-:Y:S01]  /*b5e0*/  LOP3.LUT P0, RZ, R2, 0x1f, RZ, 0xc0, !PT ;  /* 0x0000001f02ff7812 */ /* 0x000fe2000780c0ff */
[----:B------:R-:W-:Y:S01]  /*b5f0*/  BSSY B0, `(.L_x_91) ;  /* 0x00000e9000007945 */ /* 0x000fe20003800000 */
[----:B------:R-:W-:Y:S01]  /*b600*/  IMAD.MOV.U32 R5, RZ, RZ, 0x1 ;  /* 0x00000001ff057424 */ /* 0x000fe200078e00ff */
[----:B------:R-:W-:Y:S01]  /*b610*/  ULOP3.LUT UR14, UR44, 0x2, URZ, 0xfc, !UPT ;  /* 0x000000022c0e7892 */ /* 0x000fe2000f8efc3f */
[----:B------:R-:W-:Y:S01]  /*b620*/  PLOP3.LUT P0, PT, P0, P2, PT, 0x2a, 0x0 ;  /* 0x000000000000781c */ /* 0x000fe20000704572 */
[----:B------:R-:W-:Y:S01]  /*b630*/  IMAD.MOV.U32 R0, RZ, RZ, RZ ;  /* 0x000000ffff007224 */ /* 0x000fe200078e00ff */
[----:B------:R-:W-:Y:S01]  /*b640*/  ULDC.64 UR6, c[0x0][0x198] ;  /* 0x0000660000067ab9 */ /* 0x000fe20000000a00 */
[----:B------:R-:W-:Y:S01]  /*b650*/  IMAD.MOV.U32 R4, RZ, RZ, 0x1 ;  /* 0x00000001ff047424 */ /* 0x000fe200078e00ff */
[----:B------:R-:W-:-:S09]  /*b660*/  ULDC UR15, c[0x0][0xc] ;  /* 0x00000300000f7ab9 */ /* 0x000fd20000000800 */
.L_x_119:
[----:B------:R-:W1:Y:S01]  /*b670*/  LDC R8, c[0x0][0xa04] ;  /* 0x00028100ff087b82 */ /* 0x000e620000000800 */
[----:B------:R-:W-:Y:S02]  /*b680*/  ULDC UR4, c[0x0][0x28c] ;  /* 0x0000a30000047ab9 */ /* 0x000fe40000000800 */
[----:B------:R-:W-:-:S04]  /*b690*/  UIADD3 UR4, UR4, 0x7f, URZ ;  /* 0x0000007f04047890 */ /* 0x000fc8000fffe03f */
[----:B------:R-:W-:Y:S01]  /*b6a0*/  USHF.R.S32.HI UR5, URZ, 0x1f, UR4 ;  /* 0x0000001f3f057899 */ /* 0x000fe20008011404 */
[----:B------:R-:W2:Y:S03]  /*b6b0*/  LDC R9, c[0x0][0xa10] ;  /* 0x00028400ff097b82 */ /* 0x000ea60000000800 */
[----:B------:R-:W-:-:S03]  /*b6c0*/  ULEA.HI UR5, UR5, UR4, URZ, 0x7 ;  /* 0x0000000405057291 */ /* 0x000fc6000f8f383f */
[----:B------:R-:W-:Y:S01]  /*b6d0*/  UMOV UR4, 0xffffffff ;  /* 0xffffffff00047882 */ /* 0x000fe20000000000 */
[----:B------:R-:W-:Y:S01]  /*b6e0*/  USHF.R.S32.HI UR5, URZ, 0x7, UR5 ;  /* 0x000000073f057899 */ /* 0x000fe20008011405 */
        /* <DEDUP_REMOVED lines=8> */
[----:B-1----:R-:W-:Y:S01]  /*b770*/  @P3 IMAD.HI.U32 R10, R17, R6, RZ ;  /* 0x00000006110a3227 */ /* 0x002fe200078e00ff */
[----:B------:R-:W-:-:S04]  /*b780*/  MOV R6, R17 ;  /* 0x0000001100067202 */ /* 0x000fc80000000f00 */
[----:B------:R-:W-:-:S05]  /*b790*/  @P3 SHF.R.U32.HI R6, RZ, R7, R10 ;  /* 0x00000007ff063219 */ /* 0x000fca000001160a */
[----:B--2---:R-:W-:-:S04]  /*b7a0*/  @P4 IMAD.HI.U32 R10, R6, R11, RZ ;  /* 0x0000000b060a4227 */ /* 0x004fc800078e00ff */
[----:B------:R-:W-:Y:S01]  /*b7b0*/  IMAD.MOV.U32 R7, RZ, RZ, R6 ;  /* 0x000000ffff077224 */ /* 0x000fe200078e0006 */
[----:B---3--:R-:W-:-:S05]  /*b7c0*/  @P4 SHF.R.U32.HI R7, RZ, R13, R10 ;  /* 0x0000000dff074219 */ /* 0x008fca000001160a */
[----:B----4-:R-:W-:-:S04]  /*b7d0*/  @P5 IMAD.HI.U32 R10, R7, R2, RZ ;  /* 0x00000002070a5227 */ /* 0x010fc800078e00ff */
[--C-:B------:R-:W-:Y:S01]  /*b7e0*/  IMAD.MOV.U32 R2, RZ, RZ, R7.reuse ;  /* 0x000000ffff027224 */ /* 0x100fe200078e0007 */
[----:B------:R-:W-:Y:S01]  /*b7f0*/  @P5 SHF.R.U32.HI R2, RZ, R3, R10 ;  /* 0x00000003ff025219 */ /* 0x000fe2000001160a */
[----:B------:R-:W-:-:S04]  /*b800*/  IMAD.MOV R3, RZ, RZ, -R7 ;  /* 0x000000ffff037224 */ /* 0x000fc800078e0a07 */
[----:B------:R-:W-:Y:S01]  /*b810*/  IMAD R3, R9, R3, R6 ;  /* 0x0000000309037224 */ /* 0x000fe200078e0206 */
[----:B------:R-:W-:Y:S01]  /*b820*/  IADD3 R6, -R6, RZ, RZ ;  /* 0x000000ff06067210 */ /* 0x000fe20007ffe1ff */
[----:B------:R-:W-:-:S04]  /*b830*/  IMAD.MOV R2, RZ, RZ, -R2 ;  /* 0x000000ffff027224 */ /* 0x000fc800078e0a02 */
[----:B------:R-:W-:Y:S02]  /*b840*/  IMAD R8, R8, R6, R17 ;  /* 0x0000000608087224 */ /* 0x000fe400078e0211 */
[----:B------:R-:W-:-:S03]  /*b850*/  IMAD R2, R12, R2, R7 ;  /* 0x000000020c027224 */ /* 0x000fc600078e0207 */
[----:B------:R-:W-:-:S04]  /*b860*/  LEA R8, R8, 0xff, 0x7 ;  /* 0x000000ff08087811 */ /* 0x000fc800078e38ff */
[----:B------:R-:W-:-:S04]  /*b870*/  SHF.R.S32.HI R7, RZ, 0x1f, R8 ;  /* 0x0000001fff077819 */ /* 0x000fc80000011408 */
[----:B------:R-:W-:-:S04]  /*b880*/  LEA.HI R7, R7, R8, RZ, 0x7 ;  /* 0x0000000807077211 */ /* 0x000fc800078f38ff */
[----:B------:R-:W-:-:S04]  /*b890*/  SHF.R.S32.HI R6, RZ, 0x7, R7 ;  /* 0x00000007ff067819 */ /* 0x000fc80000011407 */
[----:B------:R-:W-:Y:S01]  /*b8a0*/  VIMNMX R6, R6, UR5, PT ;  /* 0x0000000506067c48 */ /* 0x000fe2000bfe0100 */
[----:B------:R-:W-:Y:S06]  /*b8b0*/  BRA.DIV UR4, `(.L_x_92) ;  /* 0x00000012042c7947 */ /* 0x000fec000b800000 */
[----:B------:R-:W-:-:S13]  /*b8c0*/  ELECT P6, URZ, PT ;  /* 0x00000000003f782f */ /* 0x000fda00038c0000 */
.L_x_134:
[----:B------:R-:W-:Y:S01]  /*b8d0*/  ISETP.GT.AND P3, PT, R6, RZ, P6 ;  /* 0x000000ff0600720c */ /* 0x000fe20003764270 */
[----:B------:R-:W-:-:S12]  /*b8e0*/  BSSY B1, `(.L_x_93) ;  /* 0x0000026000017945 */ /* 0x000fd80003800000 */
[----:B------:R-:W-:Y:S05]  /*b8f0*/  @!P3 BRA `(.L_x_94) ;  /* 0x000000000090b947 */ /* 0x000fea0003800000 */
[----:B------:R-:W1:Y:S01]  /*b900*/  S2R R8, SR_CgaCtaId ;  /* 0x0000000000087919 */ /* 0x000e620000008800 */
[----:B------:R-:W-:-:S04]  /*b910*/  MOV R7, 0x400 ;  /* 0x0000040000077802 */ /* 0x000fc80000000f00 */
[----:B-1----:R-:W-:Y:S02]  /*b920*/  LEA R9, R8, R7, 0x18 ;  /* 0x0000000708097211 */ /* 0x002fe400078ec0ff */
[----:B------:R-:W-:-:S03]  /*b930*/  SHF.L.U32 R7, R4, 0x1f, RZ ;  /* 0x0000001f04077819 */ /* 0x000fc600000006ff */
[----:B------:R-:W-:-:S04]  /*b940*/  IMAD R8, R0, 0x8, R9 ;  /* 0x0000000800087824 */ /* 0x000fc800078e0209 */
[----:B------:R-:W1:Y:S02]  /*b950*/  SYNCS.PHASECHK.TRANS64.TRYWAIT P4, [R8+URZ+0xe428], R7 ;  /* 0x00e42807080075a7 */ /* 0x000e64000808017f */
[----:B-1----:R-:W-:Y:S05]  /*b960*/  @!P4 BRA `(.L_x_95) ;  /* 0x000000100020c947 */ /* 0x002fea0003800000 */
.L_x_135:
[----:B------:R-:W-:Y:S01]  /*b970*/  UPRMT UR4, UR14, 0x9910, URZ ;  /* 0x000099100e047896 */ /* 0x000fe2000800003f */
[----:B-1----:R-:W-:-:S03]  /*b980*/  @P2 IMAD.MOV.U32 R7, RZ, RZ, 0x2000 ;  /* 0x00002000ff072424 */ /* 0x002fc600078e00ff */
[----:B------:R-:W-:Y:S01]  /*b990*/  UISETP.NE.AND UP0, UPT, UR4, 0x2, UPT ;  /* 0x000000020400788c */ /* 0x000fe2000bf05270 */
[----:B------:R1:W-:Y:S05]  /*b9a0*/  @P2 SYNCS.ARRIVE.TRANS64 RZ, [R8+URZ+0xe400], R7 ;  /* 0x00e4000708ff29a7 */ /* 0x0003ea000800003f */
[----:B------:R-:W-:-:S13]  /*b9b0*/  PLOP3.LUT P4, PT, PT, PT, UP0, 0x80, 0x0 ;  /* 0x000000000000781c */ /* 0x000fda0003f8f008 */
[----:B-1----:R-:W-:Y:S05]  /*b9c0*/  @P4 BRA `(.L_x_96) ;  /* 0x0000000000044947 */ /* 0x002fea0003800000 */
[----:B------:R-:W-:Y:S01]  /*b9d0*/  BPT.TRAP 0x1 ;  /* 0x000000040000795c */ /* 0x000fe20000300000 */
.L_x_96:
[----:B------:R-:W-:Y:S05]  /*b9e0*/  @P0 BRA `(.L_x_97) ;  /* 0x0000000000040947 */ /* 0x000fea0003800000 */
[----:B------:R-:W-:Y:S01]  /*b9f0*/  BPT.TRAP 0x1 ;  /* 0x000000040000795c */ /* 0x000fe20000300000 */
.L_x_97:
[----:B------:R-:W-:Y:S01]  /*ba00*/  IMAD R9, R0, 0x2000, R9 ;  /* 0x0000200000097824 */ /* 0x000fe200078e0209 */
[----:B------:R-:W-:Y:S01]  /*ba10*/  R2UR UR9, R8 ;  /* 0x00000000080972ca */ /* 0x000fe200000e0000 */
[----:B------:R-:W-:Y:S01]  /*ba20*/  UIADD3 UR4, UP0, UR6, 0x1f0, URZ ;  /* 0x000001f006047890 */ /* 0x000fe2000ff1e03f */
[----:B------:R-:W-:Y:S01]  /*ba30*/  R2UR UR12, R3 ;  /* 0x00000000030c72ca */ /* 0x000fe200000e0000 */
[----:B------:R-:W-:Y:S01]  /*ba40*/  UMOV UR16, 0x0 ;  /* 0x0000000000107882 */ /* 0x000fe20000000000 */
[----:B------:R-:W-:Y:S01]  /*ba50*/  R2UR UR8, R9 ;  /* 0x00000000090872ca */ /* 0x000fe200000e0000 */
[----:B------:R-:W-:Y:S01]  /*ba60*/  UIADD3.X UR5, URZ, UR7, URZ, UP0, !UPT ;  /* 0x000000073f057290 */ /* 0x000fe200087fe43f */
[----:B------:R-:W-:Y:S01]  /*ba70*/  R2UR UR13, R2 ;  /* 0x00000000020d72ca */ /* 0x000fe200000e0000 */
[----:B------:R-:W-:Y:S01]  /*ba80*/  UMOV UR17, 0x10000000 ;  /* 0x1000000000117882 */ /* 0x000fe20000000000 */
[----:B------:R-:W-:Y:S01]  /*ba90*/  UMOV UR10, URZ ;  /* 0x0000003f000a7c82 */ /* 0x000fe20008000000 */
[----:B------:R-:W-:Y:S01]  /*baa0*/  UMOV UR11, URZ ;  /* 0x0000003f000b7c82 */ /* 0x000fe20008000000 */
[----:B------:R-:W-:-:S03]  /*bab0*/  VIADD R0, R0, 0x1 ;  /* 0x0000000100007836 */ /* 0x000fc60000000000 */
[----:B------:R-:W-:Y:S02]  /*bac0*/  UIADD3 UR9, UR9, 0xe400, URZ ;  /* 0x0000e40009097890 */ /* 0x000fe4000fffe03f */
[C---:B------:R-:W-:Y:S02]  /*bad0*/  ISETP.NE.AND P4, PT, R0.reuse, 0x5, PT ;  /* 0x000000050000780c */ /* 0x040fe40003f85270 */
[----:B------:R-:W-:Y:S02]  /*bae0*/  UIADD3 UR8, UR8, 0x2000, URZ ;  /* 0x0000200008087890 */ /* 0x000fe4000fffe03f */
[----:B------:R-:W-:Y:S02]  /*baf0*/  SEL R7, RZ, 0x1, P4 ;  /* 0x00000001ff077807 */ /* 0x000fe40002000000 */
[----:B------:R-:W-:Y:S02]  /*bb00*/  SEL R0, R0, RZ, P4 ;  /* 0x000000ff00007207 */ /* 0x000fe40002000000 */
[----:B------:R-:W-:-:S03]  /*bb10*/  LOP3.LUT R4, R4, R7, RZ, 0x3c, !PT ;  /* 0x0000000704047212 */ /* 0x000fc600078e3cff */
[----:B------:R1:W-:Y:S02]  /*bb20*/  UTMALDG.4D [UR8], [UR4], desc[UR16] ;  /* 0x00001008040075b4 */ /* 0x0003e40008019000 */
[----:B-1----:R-:W-:Y:S02]  /*bb30*/  NOP ;  /* 0x0000000000007918 */ /* 0x002fe40000000000 */
.L_x_94:
[----:B------:R-:W-:Y:S05]  /*bb40*/  BSYNC B1 ;  /* 0x0000000000017941 */ /* 0x000fea0003800000 */
.L_x_93:
        /* <DEDUP_REMOVED lines=10> */
.L_x_99:
[----:B------:R-:W-:Y:S05]  /*bbf0*/  BSYNC B1 ;  /* 0x0000000000017941 */ /* 0x000fea0003800000 */
.L_x_98:
[----:B------:R-:W-:Y:S01]  /*bc00*/  BSSY B1, `(.L_x_101) ;  /* 0x0000028000017945 */ /* 0x000fe20003800000 */
[----:B------:R-:W-:-:S03]  /*bc10*/  MOV R9, RZ ;  /* 0x000000ff00097202 */ /* 0x000fc60000000f00 */
[----:B------:R-:W-:Y:S05]  /*bc20*/  @!P3 BRA `(.L_x_102) ;  /* 0x000000000094b947 */ /* 0x000fea0003800000 */
[----:B-1----:R-:W1:Y:S01]  /*bc30*/  S2R R8, SR_CgaCtaId ;  /* 0x0000000000087919 */ /* 0x002e620000008800 */
[----:B------:R-:W-:-:S04]  /*bc40*/  MOV R5, 0x400 ;  /* 0x0000040000057802 */ /* 0x000fc80000000f00 */
[----:B-1----:R-:W-:Y:S02]  /*bc50*/  LEA R5, R8, R5, 0x18 ;  /* 0x0000000508057211 */ /* 0x002fe400078ec0ff */
[----:B------:R-:W-:-:S03]  /*bc60*/  SHF.L.U32 R8, R4, 0x1f, RZ ;  /* 0x0000001f04087819 */ /* 0x000fc600000006ff */
[----:B------:R-:W-:-:S04]  /*bc70*/  IMAD R7, R0, 0x8, R5 ;  /* 0x0000000800077824 */ /* 0x000fc800078e0205 */
[----:B------:R-:W1:Y:S02]  /*bc80*/  SYNCS.PHASECHK.TRANS64.TRYWAIT P3, [R7+URZ+0xe428], R8 ;  /* 0x00e42808070075a7 */ /* 0x000e64000806017f */
[----:B-1----:R-:W-:Y:S05]  /*bc90*/  @!P3 BRA `(.L_x_103) ;  /* 0x0000000c007cb947 */ /* 0x002fea0003800000 */
.L_x_136:
[----:B------:R-:W-:Y:S01]  /*bca0*/  UPRMT UR4, UR14, 0x9910, URZ ;  /* 0x000099100e047896 */ /* 0x000fe2000800003f */
[----:B-1----:R-:W-:-:S03]  /*bcb0*/  @P2 IMAD.MOV.U32 R8, RZ, RZ, 0x2000 ;  /* 0x00002000ff082424 */ /* 0x002fc600078e00ff */
[----:B------:R-:W-:Y:S01]  /*bcc0*/  UISETP.NE.AND UP0, UPT, UR4, 0x2, UPT ;  /* 0x000000020400788c */ /* 0x000fe2000bf05270 */
[----:B------:R1:W-:Y:S05]  /*bcd0*/  @P2 SYNCS.ARRIVE.TRANS64 RZ, [R7+URZ+0xe400], R8 ;  /* 0x00e4000807ff29a7 */ /* 0x0003ea000800003f */
[----:B------:R-:W-:-:S13]  /*bce0*/  PLOP3.LUT P3, PT, PT, PT, UP0, 0x80, 0x0 ;  /* 0x000000000000781c */ /* 0x000fda0003f6f008 */
[----:B-1----:R-:W-:Y:S05]  /*bcf0*/  @P3 BRA `(.L_x_104) ;  /* 0x0000000000043947 */ /* 0x002fea0003800000 */
[----:B------:R-:W-:Y:S01]  /*bd00*/  BPT.TRAP 0x1 ;  /* 0x000000040000795c */ /* 0x000fe20000300000 */
.L_x_104:
[----:B------:R-:W-:Y:S05]  /*bd10*/  @P0 BRA `(.L_x_105) ;  /* 0x0000000000040947 */ /* 0x000fea0003800000 */
[----:B------:R-:W-:Y:S01]  /*bd20*/  BPT.TRAP 0x1 ;  /* 0x000000040000795c */ /* 0x000fe20000300000 */
.L_x_105:
        /* <DEDUP_REMOVED lines=11> */
[----:B------:R-:W-:Y:S01]  /*bde0*/  VIADD R0, R0, 0x1 ;  /* 0x0000000100007836 */ /* 0x000fe20000000000 */
[----:B------:R-:W-:-:S02]  /*bdf0*/  MOV R9, 0x1 ;  /* 0x0000000100097802 */ /* 0x000fc40000000f00 */
[----:B------:R-:W-:Y:S02]  /*be00*/  UIADD3 UR9, UR9, 0xe400, URZ ;  /* 0x0000e40009097890 */ /* 0x000fe4000fffe03f */
[C---:B------:R-:W-:Y:S02]  /*be10*/  ISETP.NE.AND P3, PT, R0.reuse, 0x5, PT ;  /* 0x000000050000780c */ /* 0x040fe40003f65270 */
[----:B------:R-:W-:Y:S02]  /*be20*/  UIADD3 UR8, UR8, 0x2000, URZ ;  /* 0x0000200008087890 */ /* 0x000fe4000fffe03f */
[----:B------:R-:W-:Y:S02]  /*be30*/  SEL R5, RZ, 0x1, P3 ;  /* 0x00000001ff057807 */ /* 0x000fe40001800000 */
[----:B------:R-:W-:Y:S02]  /*be40*/  SEL R0, R0, RZ, P3 ;  /* 0x000000ff00007207 */ /* 0x000fe40001800000 */
[----:B------:R-:W-:-:S03]  /*be50*/  LOP3.LUT R4, R4, R5, RZ, 0x3c, !PT ;  /* 0x0000000504047212 */ /* 0x000fc600078e3cff */
[----:B------:R2:W-:Y:S02]  /*be60*/  UTMALDG.4D [UR8], [UR4], desc[UR16] ;  /* 0x00001008040075b4 */ /* 0x0005e40008019000 */
[----:B--2---:R-:W-:Y:S02]  /*be70*/  NOP ;  /* 0x0000000000007918 */ /* 0x004fe40000000000 */
.L_x_102:
[----:B------:R-:W-:Y:S05]  /*be80*/  BSYNC B1 ;  /* 0x0000000000017941 */ /* 0x000fea0003800000 */
.L_x_101:
[----:B------:R-:W-:Y:S01]  /*be90*/  ISETP.GE.AND P3, PT, R6, 0x2, PT ;  /* 0x000000020600780c */ /* 0x000fe20003f66270 */
[----:B------:R-:W-:-:S12]  /*bea0*/  BSSY B1, `(.L_x_106) ;  /* 0x0000058000017945 */ /* 0x000fd80003800000 */
[----:B------:R-:W-:Y:S05]  /*beb0*/  @!P3 BRA `(.L_x_107) ;  /* 0x000000040058b947 */ /* 0x000fea0003800000 */
[----:B------:R-:W-:-:S07]  /*bec0*/  IMAD.SHL.U32 R6, R6, 0x2, RZ ;  /* 0x0000000206067824 */ /* 0x000fce00078e00ff */
.L_x_118:
[----:B------:R-:W-:Y:S04]  /*bed0*/  BSSY B2, `(.L_x_108) ;  /* 0x0000027000027945 */ /* 0x000fe80003800000 */
        /* <DEDUP_REMOVED lines=8> */
.L_x_137:
[----:B------:R-:W-:Y:S01]  /*bf60*/  UPRMT UR4, UR14, 0x9910, URZ ;  /* 0x000099100e047896 */ /* 0x000fe2000800003f */
[----:B-1----:R-:W-:-:S03]  /*bf70*/  @P2 IMAD.MOV.U32 R8, RZ, RZ, 0x2000 ;  /* 0x00002000ff082424 */ /* 0x002fc600078e00ff */
[----:B------:R-:W-:Y:S01]  /*bf80*/  UISETP.NE.AND UP0, UPT, UR4, 0x2, UPT ;  /* 0x000000020400788c */ /* 0x000fe2000bf05270 */
[----:B------:R1:W-:Y:S05]  /*bf90*/  @P2 SYNCS.ARRIVE.TRANS64 RZ, [R7+URZ+0xe400], R8 ;  /* 0x00e4000807ff29a7 */ /* 0x0003ea000800003f */
[----:B------:R-:W-:-:S13]  /*bfa0*/  PLOP3.LUT P3, PT, PT, PT, UP0, 0x80, 0x0 ;  /* 0x000000000000781c */ /* 0x000fda0003f6f008 */
[----:B-1----:R-:W-:Y:S05]  /*bfb0*/  @P3 BRA `(.L_x_111) ;  /* 0x0000000000043947 */ /* 0x002fea0003800000 */
[----:B------:R-:W-:Y:S01]  /*bfc0*/  BPT.TRAP 0x1 ;  /* 0x000000040000795c */ /* 0x000fe20000300000 */
.L_x_111:
[----:B------:R-:W-:Y:S05]  /*bfd0*/  @P0 BRA `(.L_x_112) ;  /* 0x0000000000040947 */ /* 0x000fea0003800000 */
[----:B------:R-:W-:Y:S01]  /*bfe0*/  BPT.TRAP 0x1 ;  /* 0x000000040000795c */ /* 0x000fe20000300000 */
.L_x_112:
        /* <DEDUP_REMOVED lines=9> */
[----:B------:R-:W-:Y:S01]  /*c080*/  R2UR UR13, R2 ;  /* 0x00000000020d72ca */ /* 0x000fe200000e0000 */
[----:B------:R-:W-:Y:S01]  /*c090*/  UMOV UR10, URZ ;  /* 0x0000003f000a7c82 */ /* 0x000fe20008000000 */
[----:B------:R-:W-:-:S03]  /*c0a0*/  IADD3 R0, R0, 0x1, RZ ;  /* 0x0000000100007810 */ /* 0x000fc60007ffe0ff */
[----:B------:R-:W-:Y:S01]  /*c0b0*/  UIADD3 UR9, UR9, 0xe400, URZ ;  /* 0x0000e40009097890 */ /* 0x000fe2000fffe03f */
[C---:B------:R-:W-:Y:S01]  /*c0c0*/  ISETP.NE.AND P3, PT, R0.reuse, 0x5, PT ;  /* 0x000000050000780c */ /* 0x040fe20003f65270 */
[----:B------:R-:W-:Y:S02]  /*c0d0*/  USHF.L.U32 UR11, UR11, 0x7, URZ ;  /* 0x000000070b0b7899 */ /* 0x000fe4000800063f */
[----:B------:R-:W-:Y:S01]  /*c0e0*/  UIADD3 UR8, UR8, 0x2000, URZ ;  /* 0x0000200008087890 */ /* 0x000fe2000fffe03f */
[----:B------:R-:W-:Y:S02]  /*c0f0*/  SEL R5, RZ, 0x1, P3 ;  /* 0x00000001ff057807 */ /* 0x000fe40001800000 */
[----:B------:R-:W-:Y:S02]  /*c100*/  SEL R0, R0, RZ, P3 ;  /* 0x000000ff00007207 */ /* 0x000fe40001800000 */
[----:B------:R-:W-:-:S04]  /*c110*/  LOP3.LUT R4, R4, R5, RZ, 0x3c, !PT ;  /* 0x0000000504047212 */ /* 0x000fc800078e3cff */
[----:B------:R2:W-:Y:S02]  /*c120*/  UTMALDG.4D [UR8], [UR4], desc[UR16] ;  /* 0x00001008040075b4 */ /* 0x0005e40008019000 */
[----:B--2---:R-:W-:Y:S01]  /*c130*/  NOP ;  /* 0x0000000000007918 */ /* 0x004fe20000000000 */
.L_x_109:
[----:B------:R-:W-:Y:S05]  /*c140*/  BSYNC B2 ;  /* 0x0000000000027941 */ /* 0x000fea0003800000 */
.L_x_108:
[----:B------:R-:W-:Y:S01]  /*c150*/  ISETP.LT.OR P3, PT, R6, 0x4, !P6 ;  /* 0x000000040600780c */ /* 0x000fe20007761670 */
[----:B------:R-:W-:-:S12]  /*c160*/  BSSY B2, `(.L_x_113) ;  /* 0x0000028000027945 */ /* 0x000fd80003800000 */
[----:B------:R-:W-:Y:S05]  /*c170*/  @P3 BRA `(.L_x_114) ;  /* 0x0000000000983947 */ /* 0x000fea0003800000 */
[----:B-1----:R-:W1:Y:S01]  /*c180*/  S2R R8, SR_CgaCtaId ;  /* 0x0000000000087919 */ /* 0x002e620000008800 */
[----:B------:R-:W-:-:S04]  /*c190*/  MOV R5, 0x400 ;  /* 0x0000040000057802 */ /* 0x000fc80000000f00 */
[----:B-1----:R-:W-:Y:S02]  /*c1a0*/  LEA R5, R8, R5, 0x18 ;  /* 0x0000000508057211 */ /* 0x002fe400078ec0ff */
[----:B------:R-:W-:-:S03]  /*c1b0*/  SHF.L.U32 R8, R4, 0x1f, RZ ;  /* 0x0000001f04087819 */ /* 0x000fc600000006ff */
[----:B------:R-:W-:-:S04]  /*c1c0*/  IMAD R7, R0, 0x8, R5 ;  /* 0x0000000800077824 */ /* 0x000fc800078e0205 */
[----:B------:R-:W1:Y:S02]  /*c1d0*/  SYNCS.PHASECHK.TRANS64.TRYWAIT P3, [R7+URZ+0xe428], R8 ;  /* 0x00e42808070075a7 */ /* 0x000e64000806017f */
[----:B-1----:R-:W-:Y:S05]  /*c1e0*/  @!P3 BRA `(.L_x_115) ;  /* 0x000000080050b947 */ /* 0x002fea0003800000 */
.L_x_138:
[----:B------:R-:W-:Y:S01]  /*c1f0*/  UPRMT UR4, UR14, 0x9910, URZ ;  /* 0x000099100e047896 */ /* 0x000fe2000800003f */
[----:B-1----:R-:W-:-:S03]  /*c200*/  @P1 IMAD.MOV.U32 R8, RZ, RZ, 0x2000 ;  /* 0x00002000ff081424 */ /* 0x002fc600078e00ff */
[----:B------:R-:W-:Y:S01]  /*c210*/  UISETP.NE.AND UP0, UPT, UR4, 0x2, UPT ;  /* 0x000000020400788c */ /* 0x000fe2000bf05270 */
[----:B------:R1:W-:Y:S05]  /*c220*/  @P1 SYNCS.ARRIVE.TRANS64 RZ, [R7+URZ+0xe400], R8 ;  /* 0x00e4000807ff19a7 */ /* 0x0003ea000800003f */
[----:B------:R-:W-:-:S13]  /*c230*/  PLOP3.LUT P3, PT, PT, PT, UP0, 0x80, 0x0 ;  /* 0x000000000000781c */ /* 0x000fda0003f6f008 */
[----:B-1----:R-:W-:Y:S05]  /*c240*/  @P3 BRA `(.L_x_116) ;  /* 0x0000000000043947 */ /* 0x002fea0003800000 */
[----:B------:R-:W-:Y:S01]  /*c250*/  BPT.TRAP 0x1 ;  /* 0x000000040000795c */ /* 0x000fe20000300000 */
.L_x_116:
[----:B------:R-:W-:Y:S05]  /*c260*/  @P0 BRA `(.L_x_117) ;  /* 0x0000000000040947 */ /* 0x000fea0003800000 */
[----:B------:R-:W-:Y:S01]  /*c270*/  BPT.TRAP 0x1 ;  /* 0x000000040000795c */ /* 0x000fe20000300000 */
.L_x_117:
        /* <DEDUP_REMOVED lines=11> */
[----:B------:R-:W-:Y:S01]  /*c330*/  IADD3 R0, R0, 0x1, RZ ;  /* 0x0000000100007810 */ /* 0x000fe20007ffe0ff */
[----:B------:R-:W-:-:S02]  /*c340*/  VIADD R9, R9, 0x1 ;  /* 0x0000000109097836 */ /* 0x000fc40000000000 */
        /* <DEDUP_REMOVED lines=9> */
.L_x_114:
[----:B------:R-:W-:Y:S05]  /*c3e0*/  BSYNC B2 ;  /* 0x0000000000027941 */ /* 0x000fea0003800000 */
.L_x_113:
[C---:B------:R-:W-:Y:S01]  /*c3f0*/  ISETP.GT.AND P3, PT, R6.reuse, 0x4, PT ;  /* 0x000000040600780c */ /* 0x040fe20003f64270 */
[----:B------:R-:W-:-:S12]  /*c400*/  VIADD R6, R6, 0xfffffffe ;  /* 0xfffffffe06067836 */ /* 0x000fd80000000000 */
[----:B------:R-:W-:Y:S05]  /*c410*/  @P3 BRA `(.L_x_118) ;  /* 0xfffffff800ac3947 */ /* 0x000fea000383ffff */
.L_x_107:
[----:B------:R-:W-:Y:S05]  /*c420*/  BSYNC B1 ;  /* 0x0000000000017941 */ /* 0x000fea0003800000 */
.L_x_106:
[----:B------:R-:W-:Y:S01]  /*c430*/  VIADD R17, R17, UR15 ;  /* 0x0000000f11117c36 */ /* 0x000fe20008000000 */
[----:B------:R-:W-:Y:S01]  /*c440*/  ULDC UR4, c[0x0][0xa00] ;  /* 0x0002800000047ab9 */ /* 0x000fe20000000800 */
[----:B-1----:R-:W-:-:S03]  /*c450*/  PRMT R5, RZ, 0x7610, R5 ;  /* 0x00007610ff057816 */ /* 0x002fc60000000005 */
[----:B------:R-:W-:-:S13]  /*c460*/  ISETP.GE.AND P3, PT, R17, UR4, PT ;  /* 0x0000000411007c0c */ /* 0x000fda000bf66270 */
[----:B------:R-:W-:Y:S05]  /*c470*/  @!P3 BRA `(.L_x_119) ;  /* 0xfffffff0007cb947 */ /* 0x000fea000383ffff */
[----:B------:R-:W-:Y:S05]  /*c480*/  BSYNC B0 ;  /* 0x0000000000007941 */ /* 0x000fea0003800000 */
.L_x_91:
[----:B------:R-:W-:Y:S05]  /*c490*/  EXIT ;  /* 0x000000000000794d */ /* 0x000fea0003800000 */
.L_x_17:
[----:B-1----:R-:W-:-:S04]  /*c4a0*/  MOV R3, UR4 ;  /* 0x0000000400037c02 */ /* 0x002fc80008000f00 */
[----:B------:R1:W2:Y:S03]  /*c4b0*/  SYNCS.PHASECHK.TRANS64.TRYWAIT P1, [R3+URZ+0xe450], R0 ;  /* 0x00e45000030075a7 */ /* 0x0002a6000802017f */
[----:B--2---:R-:W-:Y:S05]  /*c4c0*/  @!P1 NANOSLEEP.SYNCS 0x989680 ;  /* 0x009896800000995d */ /* 0x004fea0003900000 */
[----:B------:R-:W2:Y:S02]  /*c4d0*/  @!P1 SYNCS.PHASECHK.TRANS64 P1, [R3+URZ+0xe450], R0 ;  /* 0x00e45000030095a7 */ /* 0x000ea4000802007f */
[----:B--2---:R-:W-:Y:S05]  /*c4e0*/  @!P1 BRA `(.L_x_17) ;  /* 0xfffffffc00ec9947 */ /* 0x004fea000383ffff */
[----:B------:R-:W-:Y:S05]  /*c4f0*/  BRA `(.L_x_120) ;  /* 0xffffff4c00f07947 */ /* 0x000fea000383ffff */
.L_x_19:
[----:B-1----:R-:W-:-:S04]  /*c500*/  IMAD.U32 R7, RZ, RZ, UR16 ;  /* 0x00000010ff077e24 */ /* 0x002fc8000f8e00ff */
[----:B------:R1:W2:Y:S03]  /*c510*/  SYNCS.PHASECHK.TRANS64.TRYWAIT P1, [R7+URZ+0xe400], R0 ;  /* 0x00e40000070075a7 */ /* 0x0002a6000802017f */
[----:B--2---:R-:W-:Y:S05]  /*c520*/  @!P1 NANOSLEEP.SYNCS 0x989680 ;  /* 0x009896800000995d */ /* 0x004fea0003900000 */
[----:B------:R-:W2:Y:S02]  /*c530*/  @!P1 SYNCS.PHASECHK.TRANS64 P1, [R7+URZ+0xe400], R0 ;  /* 0x00e40000070095a7 */ /* 0x000ea4000802007f */
[----:B--2---:R-:W-:Y:S05]  /*c540*/  @!P1 BRA `(.L_x_19) ;  /* 0xfffffffc00ec9947 */ /* 0x004fea000383ffff */
[----:B------:R-:W-:Y:S05]  /*c550*/  BRA `(.L_x_121) ;  /* 0xffffff5000047947 */ /* 0x000fea000383ffff */
.L_x_20:
[----:B-1----:R-:W-:-:S04]  /*c560*/  IMAD.U32 R0, RZ, RZ, UR4 ;  /* 0x00000004ff007e24 */ /* 0x002fc8000f8e00ff */
[----:B------:R1:W2:Y:S03]  /*c570*/  SYNCS.PHASECHK.TRANS64.TRYWAIT P1, [R0+URZ+-0x8], R3 ;  /* 0xfffff803000075a7 */ /* 0x0002a6000802017f */
[----:B--2---:R-:W-:Y:S05]  /*c580*/  @!P1 NANOSLEEP.SYNCS 0x989680 ;  /* 0x009896800000995d */ /* 0x004fea0003900000 */
[----:B------:R-:W2:Y:S02]  /*c590*/  @!P1 SYNCS.PHASECHK.TRANS64 P1, [R0+URZ+-0x8], R3 ;  /* 0xfffff803000095a7 */ /* 0x000ea4000802007f */
[----:B--2---:R-:W-:Y:S05]  /*c5a0*/  @!P1 BRA `(.L_x_20) ;  /* 0xfffffffc00ec9947 */ /* 0x004fea000383ffff */
[----:B------:R-:W-:Y:S05]  /*c5b0*/  BRA `(.L_x_122) ;  /* 0xffffff4c00f47947 */ /* 0x000fea000383ffff */
.L_x_22:
[----:B-1----:R-:W-:-:S04]  /*c5c0*/  IMAD.U32 R8, RZ, RZ, UR10 ;  /* 0x0000000aff087e24 */ /* 0x002fc8000f8e00ff */
[----:B------:R1:W2:Y:S03]  /*c5d0*/  SYNCS.PHASECHK.TRANS64.TRYWAIT P1, [R8+URZ+0xe400], R7 ;  /* 0x00e40007080075a7 */ /* 0x0002a6000802017f */
[----:B--2---:R-:W-:Y:S05]  /*c5e0*/  @!P1 NANOSLEEP.SYNCS 0x989680 ;  /* 0x009896800000995d */ /* 0x004fea0003900000 */
[----:B------:R-:W2:Y:S02]  /*c5f0*/  @!P1 SYNCS.PHASECHK.TRANS64 P1, [R8+URZ+0xe400], R7 ;  /* 0x00e40007080095a7 */ /* 0x000ea4000802007f */
[----:B--2---:R-:W-:Y:S05]  /*c600*/  @!P1 BRA `(.L_x_22) ;  /* 0xfffffffc00ec9947 */ /* 0x004fea000383ffff */
[----:B------:R-:W-:Y:S05]  /*c610*/  BRA `(.L_x_123) ;  /* 0xffffff7800347947 */ /* 0x000fea000383ffff */
.L_x_27:
[----:B-1----:R-:W-:-:S04]  /*c620*/  MOV R13, UR10 ;  /* 0x0000000a000d7c02 */ /* 0x002fc80008000f00 */
[----:B------:R1:W2:Y:S03]  /*c630*/  SYNCS.PHASECHK.TRANS64.TRYWAIT P2, [R13+URZ+0xe400], R4 ;  /* 0x00e400040d0075a7 */ /* 0x0002a6000804017f */
[----:B--2---:R-:W-:Y:S05]  /*c640*/  @!P2 NANOSLEEP.SYNCS 0x989680 ;  /* 0x009896800000a95d */ /* 0x004fea0003900000 */
[----:B------:R-:W2:Y:S02]  /*c650*/  @!P2 SYNCS.PHASECHK.TRANS64 P2, [R13+URZ+0xe400], R4 ;  /* 0x00e400040d00a5a7 */ /* 0x000ea4000804007f */
[----:B--2---:R-:W-:Y:S05]  /*c660*/  @!P2 BRA `(.L_x_27) ;  /* 0xfffffffc00eca947 */ /* 0x004fea000383ffff */
[----:B------:R-:W-:Y:S05]  /*c670*/  BRA `(.L_x_124) ;  /* 0xffffff7c00387947 */ /* 0x000fea000383ffff */
.L_x_31:
[----:B-1----:R-:W-:-:S04]  /*c680*/  IMAD.U32 R8, RZ, RZ, UR10 ;  /* 0x0000000aff087e24 */ /* 0x002fc8000f8e00ff */
[----:B------:R1:W2:Y:S03]  /*c690*/  SYNCS.PHASECHK.TRANS64.TRYWAIT P2, [R8+URZ+0xe400], R9 ;  /* 0x00e40009080075a7 */ /* 0x0002a6000804017f */
[----:B--2---:R-:W-:Y:S05]  /*c6a0*/  @!P2 NANOSLEEP.SYNCS 0x989680 ;  /* 0x009896800000a95d */ /* 0x004fea0003900000 */
[----:B------:R-:W2:Y:S02]  /*c6b0*/  @!P2 SYNCS.PHASECHK.TRANS64 P2, [R8+URZ+0xe400], R9 ;  /* 0x00e400090800a5a7 */ /* 0x000ea4000804007f */
[----:B--2---:R-:W-:Y:S05]  /*c6c0*/  @!P2 BRA `(.L_x_31) ;  /* 0xfffffffc00eca947 */ /* 0x004fea000383ffff */
[----:B------:R-:W-:Y:S05]  /*c6d0*/  BRA `(.L_x_30) ;  /* 0xffffff9c00a87947 */ /* 0x000fea000383ffff */
.L_x_39:
[----:B-1----:R-:W-:-:S04]  /*c6e0*/  IMAD.U32 R11, RZ, RZ, UR10 ;  /* 0x0000000aff0b7e24 */ /* 0x002fc8000f8e00ff */
[----:B------:R1:W2:Y:S03]  /*c6f0*/  SYNCS.PHASECHK.TRANS64.TRYWAIT P2, [R11+URZ+0xe400], R4 ;  /* 0x00e400040b0075a7 */ /* 0x0002a6000804017f */
[----:B--2---:R-:W-:Y:S05]  /*c700*/  @!P2 NANOSLEEP.SYNCS 0x989680 ;  /* 0x009896800000a95d */ /* 0x004fea0003900000 */
[----:B------:R-:W2:Y:S02]  /*c710*/  @!P2 SYNCS.PHASECHK.TRANS64 P2, [R11+URZ+0xe400], R4 ;  /* 0x00e400040b00a5a7 */ /* 0x000ea4000804007f */
[----:B--2---:R-:W-:Y:S05]  /*c720*/  @!P2 BRA `(.L_x_39) ;  /* 0xfffffffc00eca947 */ /* 0x004fea000383ffff */
[----:B------:R-:W-:Y:S05]  /*c730*/  BRA `(.L_x_125) ;  /* 0xffffffa000e87947 */ /* 0x000fea000383ffff */
.L_x_43:
[----:B-1----:R-:W-:-:S04]  /*c740*/  IMAD.U32 R9, RZ, RZ, UR10 ;  /* 0x0000000aff097e24 */ /* 0x002fc8000f8e00ff */
[----:B------:R1:W2:Y:S03]  /*c750*/  SYNCS.PHASECHK.TRANS64.TRYWAIT P2, [R9+URZ+0xe400], R8 ;  /* 0x00e40008090075a7 */ /* 0x0002a6000804017f */
[----:B--2---:R-:W-:Y:S05]  /*c760*/  @!P2 NANOSLEEP.SYNCS 0x989680 ;  /* 0x009896800000a95d */ /* 0x004fea0003900000 */
[----:B------:R-:W2:Y:S02]  /*c770*/  @!P2 SYNCS.PHASECHK.TRANS64 P2, [R9+URZ+0xe400], R8 ;  /* 0x00e400080900a5a7 */ /* 0x000ea4000804007f */
[----:B--2---:R-:W-:Y:S05]  /*c780*/  @!P2 BRA `(.L_x_43) ;  /* 0xfffffffc00eca947 */ /* 0x004fea000383ffff */
[----:B------:R-:W-:Y:S05]  /*c790*/  BRA `(.L_x_42) ;  /* 0xffffffcc00dc7947 */ /* 0x000fea000383ffff */
.L_x_63:
[----:B-1----:R-:W-:-:S04]  /*c7a0*/  MOV R3, UR4 ;  /* 0x0000000400037c02 */ /* 0x002fc80008000f00 */
[----:B------:R1:W2:Y:S03]  /*c7b0*/  SYNCS.PHASECHK.TRANS64.TRYWAIT P1, [R3+URZ+0x8], R0 ;  /* 0x00000800030075a7 */ /* 0x0002a6000802017f */
[----:B--2---:R-:W-:Y:S05]  /*c7c0*/  @!P1 NANOSLEEP.SYNCS 0x989680 ;  /* 0x009896800000995d */ /* 0x004fea0003900000 */
[----:B------:R-:W2:Y:S02]  /*c7d0*/  @!P1 SYNCS.PHASECHK.TRANS64 P1, [R3+URZ+0x8], R0 ;  /* 0x00000800030095a7 */ /* 0x000ea4000802007f */
[----:B--2---:R-:W-:Y:S05]  /*c7e0*/  @!P1 BRA `(.L_x_63) ;  /* 0xfffffffc00ec9947 */ /* 0x004fea000383ffff */
[----:B------:R-:W-:Y:S05]  /*c7f0*/  BRA `(.L_x_126) ;  /* 0xffffffd800ac7947 */ /* 0x000fea000383ffff */
.L_x_76:
[----:B------:R-:W-:Y:S01]  /*c800*/  BSSY B1, `(.L_x_127) ;  /* 0x0000006000017945 */ /* 0x000fe20003800000 */
[----:B------:R-:W-:-:S07]  /*c810*/  IMAD.MOV.U32 R15, RZ, RZ, -0x1 ;  /* 0xffffffffff0f7424 */ /* 0x000fce00078e00ff */
[----:B------:R-:W-:Y:S05]  /*c820*/  WARPSYNC.COLLECTIVE R15, `(.L_x_128) ;  /* 0x000000000f0c7348 */ /* 0x000fea0003c00000 */
[----:B------:R-:W-:Y:S02]  /*c830*/  ELECT P6, UR62, PT ;  /* 0x00000000003e782f */ /* 0x000fe400038c0000 */
[----:B------:R-:W-:Y:S01]  /*c840*/  MOV R14, UR62 ;  /* 0x0000003e000e7c02 */ /* 0x000fe20008000f00 */
[----:B------:R-:W-:Y:S10]  /*c850*/  ENDCOLLECTIVE ;  /* 0x000000000000791b */ /* 0x000ff40003800000 */
.L_x_128:
[----:B------:R-:W-:Y:S05]  /*c860*/  BSYNC B1 ;  /* 0x0000000000017941 */ /* 0x000fea0003800000 */
.L_x_127:
[----:B------:R-:W-:Y:S05]  /*c870*/  BRA `(.L_x_129) ;  /* 0xffffffe400b47947 */ /* 0x000fea000383ffff */
.L_x_79:
[----:B-1----:R1:W2:Y:S02]  /*c880*/  SYNCS.PHASECHK.TRANS64.TRYWAIT P2, [R7+URZ+0xe460], R6 ;  /* 0x00e46006070075a7 */ /* 0x0022a4000804017f */
[----:B--2---:R-:W-:Y:S05]  /*c890*/  @!P2 NANOSLEEP.SYNCS 0x989680 ;  /* 0x009896800000a95d */ /* 0x004fea0003900000 */
[----:B------:R-:W2:Y:S02]  /*c8a0*/  @!P2 SYNCS.PHASECHK.TRANS64 P2, [R7+URZ+0xe460], R6 ;  /* 0x00e460060700a5a7 */ /* 0x000ea4000804007f */
[----:B--2---:R-:W-:Y:S05]  /*c8b0*/  @!P2 BRA `(.L_x_79) ;  /* 0xfffffffc00f0a947 */ /* 0x004fea000383ffff */
[----:B------:R-:W-:Y:S05]  /*c8c0*/  BRA `(.L_x_130) ;  /* 0xffffffe400d47947 */ /* 0x000fea000383ffff */
.L_x_84:
[----:B-1----:R1:W2:Y:S02]  /*c8d0*/  SYNCS.PHASECHK.TRANS64.TRYWAIT P2, [R7+URZ+0xe4b0], R4 ;  /* 0x00e4b004070075a7 */ /* 0x0022a4000804017f */
[----:B--2---:R-:W-:Y:S05]  /*c8e0*/  @!P2 NANOSLEEP.SYNCS 0x989680 ;  /* 0x009896800000a95d */ /* 0x004fea0003900000 */
[----:B------:R-:W2:Y:S02]  /*c8f0*/  @!P2 SYNCS.PHASECHK.TRANS64 P2, [R7+URZ+0xe4b0], R4 ;  /* 0x00e4b0040700a5a7 */ /* 0x000ea4000804007f */
[----:B--2---:R-:W-:Y:S05]  /*c900*/  @!P2 BRA `(.L_x_84) ;  /* 0xfffffffc00f0a947 */ /* 0x004fea000383ffff */
[----:B------:R-:W-:Y:S05]  /*c910*/  BRA `(.L_x_83) ;  /* 0xffffffe800647947 */ /* 0x000fea000383ffff */
.L_x_87:
[----:B-1----:R1:W2:Y:S02]  /*c920*/  SYNCS.PHASECHK.TRANS64.TRYWAIT P2, [R4+URZ+0xe460], R9 ;  /* 0x00e46009040075a7 */ /* 0x0022a4000804017f */
[----:B--2---:R-:W-:Y:S05]  /*c930*/  @!P2 NANOSLEEP.SYNCS 0x989680 ;  /* 0x009896800000a95d */ /* 0x004fea0003900000 */
[----:B------:R-:W2:Y:S02]  /*c940*/  @!P2 SYNCS.PHASECHK.TRANS64 P2, [R4+URZ+0xe460], R9 ;  /* 0x00e460090400a5a7 */ /* 0x000ea4000804007f */
[----:B--2---:R-:W-:Y:S05]  /*c950*/  @!P2 BRA `(.L_x_87) ;  /* 0xfffffffc00f0a947 */ /* 0x004fea000383ffff */
[----:B------:R-:W-:Y:S05]  /*c960*/  BRA `(.L_x_131) ;  /* 0xffffffe800787947 */ /* 0x000fea000383ffff */
.L_x_92:
[----:B------:R-:W-:Y:S01]  /*c970*/  BSSY B1, `(.L_x_132) ;  /* 0x0000006000017945 */ /* 0x000fe20003800000 */
[----:B------:R-:W-:-:S07]  /*c980*/  IMAD.MOV.U32 R15, RZ, RZ, -0x1 ;  /* 0xffffffffff0f7424 */ /* 0x000fce00078e00ff */
[----:B------:R-:W-:Y:S05]  /*c990*/  WARPSYNC.COLLECTIVE R15, `(.L_x_133) ;  /* 0x000000000f0c7348 */ /* 0x000fea0003c00000 */
[----:B------:R-:W-:Y:S02]  /*c9a0*/  ELECT P6, UR62, PT ;  /* 0x00000000003e782f */ /* 0x000fe400038c0000 */
[----:B------:R-:W-:Y:S01]  /*c9b0*/  MOV R14, UR62 ;  /* 0x0000003e000e7c02 */ /* 0x000fe20008000f00 */
[----:B------:R-:W-:Y:S10]  /*c9c0*/  ENDCOLLECTIVE ;  /* 0x000000000000791b */ /* 0x000ff40003800000 */
.L_x_133:
[----:B------:R-:W-:Y:S05]  /*c9d0*/  BSYNC B1 ;  /* 0x0000000000017941 */ /* 0x000fea0003800000 */
.L_x_132:
[----:B------:R-:W-:Y:S05]  /*c9e0*/  BRA `(.L_x_134) ;  /* 0xffffffec00b87947 */ /* 0x000fea000383ffff */
.L_x_95:
[----:B-1----:R1:W2:Y:S02]  /*c9f0*/  SYNCS.PHASECHK.TRANS64.TRYWAIT P4, [R8+URZ+0xe428], R7 ;  /* 0x00e42807080075a7 */ /* 0x0022a4000808017f */
[----:B--2---:R-:W-:Y:S05]  /*ca00*/  @!P4 NANOSLEEP.SYNCS 0x989680 ;  /* 0x009896800000c95d */ /* 0x004fea0003900000 */
[----:B------:R-:W2:Y:S02]  /*ca10*/  @!P4 SYNCS.PHASECHK.TRANS64 P4, [R8+URZ+0xe428], R7 ;  /* 0x00e428070800c5a7 */ /* 0x000ea4000808007f */
[----:B--2---:R-:W-:Y:S05]  /*ca20*/  @!P4 BRA `(.L_x_95) ;  /* 0xfffffffc00f0c947 */ /* 0x004fea000383ffff */
[----:B------:R-:W-:Y:S05]  /*ca30*/  BRA `(.L_x_135) ;  /* 0xffffffec00cc7947 */ /* 0x000fea000383ffff */
.L_x_100:
[----:B-1----:R1:W2:Y:S02]  /*ca40*/  SYNCS.PHASECHK.TRANS64.TRYWAIT P4, [R5+URZ+0xe4b0], R8 ;  /* 0x00e4b008050075a7 */ /* 0x0022a4000808017f */
[----:B--2---:R-:W-:Y:S05]  /*ca50*/  @!P4 NANOSLEEP.SYNCS 0x989680 ;  /* 0x009896800000c95d */ /* 0x004fea0003900000 */
[----:B------:R-:W2:Y:S02]  /*ca60*/  @!P4 SYNCS.PHASECHK.TRANS64 P4, [R5+URZ+0xe4b0], R8 ;  /* 0x00e4b0080500c5a7 */ /* 0x000ea4000808007f */
[----:B--2---:R-:W-:Y:S05]  /*ca70*/  @!P4 BRA `(.L_x_100) ;  /* 0xfffffffc00f0c947 */ /* 0x004fea000383ffff */
[----:B------:R-:W-:Y:S05]  /*ca80*/  BRA `(.L_x_99) ;  /* 0xfffffff000587947 */ /* 0x000fea000383ffff */
.L_x_103:
[----:B-1----:R1:W2:Y:S02]  /*ca90*/  SYNCS.PHASECHK.TRANS64.TRYWAIT P3, [R7+URZ+0xe428], R8 ;  /* 0x00e42808070075a7 */ /* 0x0022a4000806017f */
[----:B--2---:R-:W-:Y:S05]  /*caa0*/  @!P3 NANOSLEEP.SYNCS 0x989680 ;  /* 0x009896800000b95d */ /* 0x004fea0003900000 */
[----:B------:R-:W2:Y:S02]  /*cab0*/  @!P3 SYNCS.PHASECHK.TRANS64 P3, [R7+URZ+0xe428], R8 ;  /* 0x00e428080700b5a7 */ /* 0x000ea4000806007f */
[----:B--2---:R-:W-:Y:S05]  /*cac0*/  @!P3 BRA `(.L_x_103) ;  /* 0xfffffffc00f0b947 */ /* 0x004fea000383ffff */
[----:B------:R-:W-:Y:S05]  /*cad0*/  BRA `(.L_x_136) ;  /* 0xfffffff000707947 */ /* 0x000fea000383ffff */
.L_x_110:
[----:B-1----:R1:W2:Y:S02]  /*cae0*/  SYNCS.PHASECHK.TRANS64.TRYWAIT P3, [R7+URZ+0xe428], R8 ;  /* 0x00e42808070075a7 */ /* 0x0022a4000806017f */
[----:B--2---:R-:W-:Y:S05]  /*caf0*/  @!P3 NANOSLEEP.SYNCS 0x989680 ;  /* 0x009896800000b95d */ /* 0x004fea0003900000 */
[----:B------:R-:W2:Y:S02]  /*cb00*/  @!P3 SYNCS.PHASECHK.TRANS64 P3, [R7+URZ+0xe428], R8 ;  /* 0x00e428080700b5a7 */ /* 0x000ea4000806007f */
[----:B--2---:R-:W-:Y:S05]  /*cb10*/  @!P3 BRA `(.L_x_110) ;  /* 0xfffffffc00f0b947 */ /* 0x004fea000383ffff */
[----:B------:R-:W-:Y:S05]  /*cb20*/  BRA `(.L_x_137) ;  /* 0xfffffff4000c7947 */ /* 0x000fea000383ffff */
.L_x_115:
[----:B-1----:R1:W2:Y:S02]  /*cb30*/  SYNCS.PHASECHK.TRANS64.TRYWAIT P3, [R7+URZ+0xe428], R8 ;  /* 0x00e42808070075a7 */ /* 0x0022a4000806017f */
[----:B--2---:R-:W-:Y:S05]  /*cb40*/  @!P3 NANOSLEEP.SYNCS 0x989680 ;  /* 0x009896800000b95d */ /* 0x004fea0003900000 */
[----:B------:R-:W2:Y:S02]  /*cb50*/  @!P3 SYNCS.PHASECHK.TRANS64 P3, [R7+URZ+0xe428], R8 ;  /* 0x00e428080700b5a7 */ /* 0x000ea4000806007f */
[----:B--2---:R-:W-:Y:S05]  /*cb60*/  @!P3 BRA `(.L_x_115) ;  /* 0xfffffffc00f0b947 */ /* 0x004fea000383ffff */
[----:B------:R-:W-:Y:S05]  /*cb70*/  BRA `(.L_x_138) ;  /* 0xfffffff4009c7947 */ /* 0x000fea000383ffff */
        .weak           $__internal_0_$__cuda_sm20_rcp_rn_f32_slowpath
        .type           $__internal_0_$__cuda_sm20_rcp_rn_f32_slowpath,@function
        .size           $__internal_0_$__cuda_sm20_rcp_rn_f32_slowpath,(.L_x_144 - $__internal_0_$__cuda_sm20_rcp_rn_f32_slowpath)
$__internal_0_$__cuda_sm20_rcp_rn_f32_slowpath:
[----:B------:R-:W-:Y:S01]  /*cb80*/  IMAD.SHL.U32 R0, R3, 0x2, RZ ;  /* 0x0000000203007824 */ /* 0x000fe200078e00ff */
[----:B------:R-:W-:Y:S04]  /*cb90*/  BSSY B2, `(.L_x_139) ;  /* 0x0000030000027945 */ /* 0x000fe80003800000 */
[----:B------:R-:W-:-:S04]  /*cba0*/  SHF.R.U32.HI R21, RZ, 0x18, R0 ;  /* 0x00000018ff157819 */ /* 0x000fc80000011600 */
[----:B------:R-:W-:-:S13]  /*cbb0*/  ISETP.NE.U32.AND P0, PT, R21, RZ, PT ;  /* 0x000000ff1500720c */ /* 0x000fda0003f05070 */
[----:B------:R-:W-:Y:S05]  /*cbc0*/  @P0 BRA `(.L_x_140) ;  /* 0x0000000000280947 */ /* 0x000fea0003800000 */
[----:B------:R-:W-:-:S04]  /*cbd0*/  SHF.L.U32 R0, R3, 0x1, RZ ;  /* 0x0000000103007819 */ /* 0x000fc800000006ff */
[----:B------:R-:W-:-:S13]  /*cbe0*/  ISETP.NE.AND P0, PT, R0, RZ, PT ;  /* 0x000000ff0000720c */ /* 0x000fda0003f05270 */
[----:B------:R-:W-:Y:S01]  /*cbf0*/  @P0 FFMA R9, R3, 1.84467440737095516160e+19, RZ ;  /* 0x5f80000003090823 */ /* 0x000fe200000000ff */
[----:B------:R-:W-:Y:S08]  /*cc00*/  @!P0 MUFU.RCP R8, R3 ;  /* 0x0000000300088308 */ /* 0x000ff00000001000 */
[----:B------:R-:W1:Y:S02]  /*cc10*/  @P0 MUFU.RCP R0, R9 ;  /* 0x0000000900000308 */ /* 0x000e640000001000 */
[----:B-1----:R-:W-:-:S04]  /*cc20*/  @P0 FFMA R12, R9, R0, -1 ;  /* 0xbf800000090c0423 */ /* 0x002fc80000000000 */
[----:B------:R-:W-:-:S04]  /*cc30*/  @P0 FADD.FTZ R13, -R12, -RZ ;  /* 0x800000ff0c0d0221 */ /* 0x000fc80000010100 */
[----:B------:R-:W-:-:S04]  /*cc40*/  @P0 FFMA R0, R0, R13, R0 ;  /* 0x0000000d00000223 */ /* 0x000fc80000000000 */
[----:B------:R-:W-:Y:S01]  /*cc50*/  @P0 FFMA R8, R0, 1.84467440737095516160e+19, RZ ;  /* 0x5f80000000080823 */ /* 0x000fe200000000ff */
[----:B------:R-:W-:Y:S06]  /*cc60*/  BRA `(.L_x_141) ;  /* 0x0000000000887947 */ /* 0x000fec0003800000 */
.L_x_140:
[----:B------:R-:W-:-:S05]  /*cc70*/  VIADD R32, R21, 0xffffff03 ;  /* 0xffffff0315207836 */ /* 0x000fca0000000000 */
[----:B------:R-:W-:-:S13]  /*cc80*/  ISETP.GT.U32.AND P0, PT, R32, 0x1, PT ;  /* 0x000000012000780c */ /* 0x000fda0003f04070 */
[----:B------:R-:W-:Y:S05]  /*cc90*/  @P0 BRA `(.L_x_142) ;  /* 0x0000000000780947 */ /* 0x000fea0003800000 */
[----:B------:R-:W-:Y:S01]  /*cca0*/  LOP3.LUT R0, R3, 0x7fffff, RZ, 0xc0, !PT ;  /* 0x007fffff03007812 */ /* 0x000fe200078ec0ff */
[----:B------:R-:W-:-:S03]  /*ccb0*/  IMAD.MOV.U32 R13, RZ, RZ, 0x3 ;  /* 0x00000003ff0d7424 */ /* 0x000fc600078e00ff */
[----:B------:R-:W-:Y:S02]  /*ccc0*/  LOP3.LUT R0, R0, 0x3f800000, RZ, 0xfc, !PT ;  /* 0x3f80000000007812 */ /* 0x000fe400078efcff */
[----:B------:R-:W-:Y:S02]  /*ccd0*/  SHF.L.U32 R13, R13, R32, RZ ;  /* 0x000000200d0d7219 */ /* 0x000fe400000006ff */
[----:B------:R-:W1:Y:S02]  /*cce0*/  MUFU.RCP R9, R0 ;  /* 0x0000000000097308 */ /* 0x000e640000001000 */
[----:B-1----:R-:W-:-:S04]  /*ccf0*/  FFMA R8, R0, R9, -1 ;  /* 0xbf80000000087423 */ /* 0x002fc80000000009 */
[----:B------:R-:W-:-:S04]  /*cd00*/  FADD.FTZ R8, -R8, -RZ ;  /* 0x800000ff08087221 */ /* 0x000fc80000010100 */
[CCC-:B------:R-:W-:Y:S01]  /*cd10*/  FFMA.RM R12, R9.reuse, R8.reuse, R9.reuse ;  /* 0x00000008090c7223 */ /* 0x1c0fe20000004009 */
[----:B------:R-:W-:-:S04]  /*cd20*/  FFMA.RP R9, R9, R8, R9 ;  /* 0x0000000809097223 */ /* 0x000fc80000008009 */
[C---:B------:R-:W-:Y:S02]  /*cd30*/  LOP3.LUT R8, R12.reuse, 0x7fffff, RZ, 0xc0, !PT ;  /* 0x007fffff0c087812 */ /* 0x040fe400078ec0ff */
[----:B------:R-:W-:Y:S02]  /*cd40*/  FSETP.NEU.FTZ.AND P0, PT, R12, R9, PT ;  /* 0x000000090c00720b */ /* 0x000fe40003f1d000 */
[----:B------:R-:W-:Y:S02]  /*cd50*/  LOP3.LUT R8, R8, 0x800000, RZ, 0xfc, !PT ;  /* 0x0080000008087812 */ /* 0x000fe400078efcff */
[----:B------:R-:W-:Y:S02]  /*cd60*/  SEL R9, RZ, 0xffffffff, !P0 ;  /* 0xffffffffff097807 */ /* 0x000fe40004000000 */
[----:B------:R-:W-:-:S03]  /*cd70*/  LOP3.LUT R13, R13, R8, RZ, 0xc0, !PT ;  /* 0x000000080d0d7212 */ /* 0x000fc600078ec0ff */
[----:B------:R-:W-:Y:S01]  /*cd80*/  IMAD.MOV R9, RZ, RZ, -R9 ;  /* 0x000000ffff097224 */ /* 0x000fe200078e0a09 */
[----:B------:R-:W-:-:S04]  /*cd90*/  SHF.R.U32.HI R13, RZ, R32, R13 ;  /* 0x00000020ff0d7219 */ /* 0x000fc8000001160d */
[--C-:B------:R-:W-:Y:S01]  /*cda0*/  LOP3.LUT P1, RZ, R9, R32, R8.reuse, 0xf8, !PT ;  /* 0x0000002009ff7212 */ /* 0x100fe2000782f808 */
[----:B------:R-:W-:Y:S01]  /*cdb0*/  VIADD R9, R21, 0xffffff04 ;  /* 0xffffff0415097836 */ /* 0x000fe20000000000 */
[C---:B------:R-:W-:Y:S02]  /*cdc0*/  LOP3.LUT P0, RZ, R13.reuse, 0x1, RZ, 0xc0, !PT ;  /* 0x000000010dff7812 */ /* 0x040fe4000780c0ff */
[----:B------:R-:W-:Y:S02]  /*cdd0*/  LOP3.LUT P2, RZ, R13, 0x2, RZ, 0xc0, !PT ;  /* 0x000000020dff7812 */ /* 0x000fe4000784c0ff */
[----:B------:R-:W-:Y:S02]  /*cde0*/  SHF.R.U32.HI R8, RZ, R9, R8 ;  /* 0x00000009ff087219 */ /* 0x000fe40000011608 */
[----:B------:R-:W-:Y:S02]  /*cdf0*/  PLOP3.LUT P0, PT, P0, P1, P2, 0xe0, 0x0 ;  /* 0x000000000000781c */ /* 0x000fe40000703c20 */
[----:B------:R-:W-:-:S02]  /*ce00*/  LOP3.LUT P1, RZ, R3, 0x7fffff, RZ, 0xc0, !PT ;  /* 0x007fffff03ff7812 */ /* 0x000fc4000782c0ff */
[----:B------:R-:W-:-:S04]  /*ce10*/  SEL R0, RZ, 0x1, !P0 ;  /* 0x00000001ff007807 */ /* 0x000fc80004000000 */
[----:B------:R-:W-:-:S04]  /*ce20*/  IADD3 R0, -R0, RZ, RZ ;  /* 0x000000ff00007210 */ /* 0x000fc80007ffe1ff */
[----:B------:R-:W-:-:S13]  /*ce30*/  ISETP.GE.AND P0, PT, R0, RZ, PT ;  /* 0x000000ff0000720c */ /* 0x000fda0003f06270 */
[----:B------:R-:W-:-:S04]  /*ce40*/  @!P0 VIADD R8, R8, 0x1 ;  /* 0x0000000108088836 */ /* 0x000fc80000000000 */
[----:B------:R-:W-:-:S05]  /*ce50*/  @!P1 IMAD.SHL.U32 R8, R8, 0x2, RZ ;  /* 0x0000000208089824 */ /* 0x000fca00078e00ff */
[----:B------:R-:W-:Y:S01]  /*ce60*/  LOP3.LUT R8, R8, 0x80000000, R3, 0xf8, !PT ;  /* 0x8000000008087812 */ /* 0x000fe200078ef803 */
[----:B------:R-:W-:Y:S06]  /*ce70*/  BRA `(.L_x_141) ;  /* 0x0000000000047947 */ /* 0x000fec0003800000 */
.L_x_142:
[----:B------:R1:W2:Y:S02]  /*ce80*/  MUFU.RCP R8, R3 ;  /* 0x0000000300087308 */ /* 0x0002a40000001000 */
.L_x_141:
[----:B------:R-:W-:Y:S05]  /*ce90*/  BSYNC B2 ;  /* 0x0000000000027941 */ /* 0x000fea0003800000 */
.L_x_139:
[----:B--2---:R-:W-:Y:S01]  /*cea0*/  MOV R0, R8 ;  /* 0x0000000800007202 */ /* 0x004fe20000000f00 */
[----:B------:R-:W-:Y:S02]  /*ceb0*/  IMAD.MOV.U32 R8, RZ, RZ, R14 ;  /* 0x000000ffff087224 */ /* 0x000fe400078e000e */
[----:B------:R-:W-:-:S04]  /*cec0*/  IMAD.MOV.U32 R9, RZ, RZ, 0x0 ;  /* 0x00000000ff097424 */ /* 0x000fc800078e00ff */
[----:B-1----:R-:W-:Y:S05]  /*ced0*/  RET.REL.NODEC R8 `(_ZN7cutlass13device_kernelINS_4fmha6kernel28FmhaKernelTmaWarpSpecializedINS1_10collective30FmhaMainloopTmaWarpSpecializedINS_10bfloat16_tEffN4cute5tupleIJNS7_1CILi128EEESA_NS9_ILi32EEEEEENS8_IJiNS9_ILi1EEENS8_IJiiEEEEEESF_SF_NS4_12CausalFusionEJNS2_6OptionILNS2_3TagE0ENS9_ILb1EEEEENSH_ILSI_2ESJ_EEEEENS4_15FmhaFwdEpilogueIS6_fNS8_IJNS9_ILi64EEESB_SA_EEEEENS2_23PersistentTileSchedulerEJSK_SL_EEEEEvNT_6ParamsE) ;  /* 0xffffff3008487950 */ /* 0x002fea0003c3ffff */
.L_x_143:
[----:B------:R-:W-:-:S00]  /*cee0*/  BRA `(.L_x_143) ;  /* 0xfffffffc00fc7947 */ /* 0x000fc0000383ffff */
[----:B------:R-:W-:-:S00]  /*cef0*/  NOP ;  /* 0x0000000000007918 */ /* 0x000fc00000000000 */
        /* <DEDUP_REMOVED lines=8> */
.L_x_144:


//--------------------- .nv.global.init           --------------------------
	.section	.nv.global.init,"aw",@progbits
.nv.global.init:
	.type		$str$24,@object
	.size		$str$24,($str$25 - $str$24)
$str$24:
        /*0000*/ 	.byte	0x28, 0x61, 0x64, 0x64, 0x72, 0x65, 0x73, 0x73, 0x20, 0x26, 0x20, 0x6d, 0x61, 0x73, 0x6b, 0x29
        /*0010*/ 	.byte	0x20, 0x3d, 0x3d, 0x20, 0x30, 0x00
	.type		$str$25,@object
	.size		$str$25,(__unnamed_1 - $str$25)
$str$25:
        /*0016*/ 	.byte	0x2f, 0x74, 0x6d, 0x70, 0x2f, 0x63, 0x75, 0x74, 0x6c, 0x61, 0x73, 0x73, 0x5f, 0x73, 0x77, 0x65
        /*0026*/ 	.byte	0x65, 0x70, 0x5f, 0x73, 0x72, 0x63, 0x2f, 0x69, 0x6e, 0x63, 0x6c, 0x75, 0x64, 0x65, 0x2f, 0x63
        /*0036*/ 	.byte	0x75, 0x74, 0x65, 0x2f, 0x70, 0x6f, 0x69, 0x6e, 0x74, 0x65, 0x72, 0x5f, 0x66, 0x6c, 0x61, 0x67
        /*0046*/ 	.byte	0x67, 0x65, 0x64, 0x2e, 0x68, 0x70, 0x70, 0x00
	.type		__unnamed_1,@object
	.size		__unnamed_1,(.L_0 - __unnamed_1)
__unnamed_1:
        /*004e*/ 	.byte	0x61, 0x75, 0x74, 0x6f, 0x20, 0x63, 0x75, 0x74, 0x65, 0x3a, 0x3a, 0x61, 0x73, 0x5f, 0x70, 0x6f
        /* <DEDUP_REMOVED lines=27> */
        /*020e*/ 	.byte	0x30, 0x3e, 0x3e, 0x3e, 0x3e, 0x3e, 0x5d, 0x00
.L_0:


//--------------------- .nv.shared._ZN7cutlass13device_kernelINS_4fmha6kernel28FmhaKernelTmaWarpSpecializedINS1_10collective30FmhaMainloopTmaWarpSpecializedINS_10bfloat16_tEffN4cute5tupleIJNS7_1CILi128EEESA_NS9_ILi32EEEEEENS8_IJiNS9_ILi1EEENS8_IJiiEEEEEESF_SF_NS4_12CausalFusionEJNS2_6OptionILNS2_3TagE0ENS9_ILb1EEEEENSH_ILSI_2ESJ_EEEEENS4_15FmhaFwdEpilogueIS6_fNS8_IJNS9_ILi64EEESB_SA_EEEEENS2_23PersistentTileSchedulerEJSK_SL_EEEEEvNT_6ParamsE --------------------------
	.section	.nv.shared._ZN7cutlass13device_kernelINS_4fmha6kernel28FmhaKernelTmaWarpSpecializedINS1_10collective30FmhaMainloopTmaWarpSpecializedINS_10bfloat16_tEffN4cute5tupleIJNS7_1CILi128EEESA_NS9_ILi32EEEEEENS8_IJiNS9_ILi1EEENS8_IJiiEEEEEESF_SF_NS4_12CausalFusionEJNS2_6OptionILNS2_3TagE0ENS9_ILb1EEEEENSH_ILSI_2ESJ_EEEEENS4_15FmhaFwdEpilogueIS6_fNS8_IJNS9_ILi64EEESB_SA_EEEEENS2_23PersistentTileSchedulerEJSK_SL_EEEEEvNT_6ParamsE,"aw",@nobits
	.sectionflags	@""
	.align	16
	.zero		1024


//--------------------- .nv.shared.reserved.0     --------------------------
	.section	.nv.shared.reserved.0,"aw",@nobits
	.weak		__nv_reservedSMEM_offset_0_alias
	.size		__nv_reservedSMEM_offset_0_alias, 0, 0
	.other		__nv_reservedSMEM_offset_0_alias,@"STO_CUDA_RESERVED_SHARED STV_DEFAULT"
__nv_reservedSMEM_offset_0_alias:
	.zero		0


//--------------------- .nv.global                --------------------------
	.section	.nv.global,"aw",@nobits
.nv.global:
	.type		_ZN39_INTERNAL_58b29295_4_k_cu_ca107564_33344cute1_E,@object
	.size		_ZN39_INTERNAL_58b29295_4_k_cu_ca107564_33344cute1_E,(_ZN39_INTERNAL_58b29295_4_k_cu_ca107564_33344cuda3std3__45__cpo6cbeginE - _ZN39_INTERNAL_58b29295_4_k_cu_ca107564_33344cute1_E)
_ZN39_INTERNAL_58b29295_4_k_cu_ca107564_33344cute1_E:
	.zero		1
	.type		_ZN39_INTERNAL_58b29295_4_k_cu_ca107564_33344cuda3std3__45__cpo6cbeginE,@object
	.size		_ZN39_INTERNAL_58b29295_4_k_cu_ca107564_33344cuda3std3__45__cpo6cbeginE,(_ZN39_INTERNAL_58b29295_4_k_cu_ca107564_33344cuda3std3__48in_placeE - _ZN39_INTERNAL_58b29295_4_k_cu_ca107564_33344cuda3std3__45__cpo6cbeginE)
_ZN39_INTERNAL_58b29295_4_k_cu_ca107564_33344cuda3std3__45__cpo6cbeginE:
	.zero		1
	.type		_ZN39_INTERNAL_58b29295_4_k_cu_ca107564_33344cuda3std3__48in_placeE,@object
	.size		_ZN39_INTERNAL_58b29295_4_k_cu_ca107564_33344cuda3std3__48in_placeE,(_ZN39_INTERNAL_58b29295_4_k_cu_ca107564_33344cuda3std6ranges3__45__cpo9iter_moveE - _ZN39_INTERNAL_58b29295_4_k_cu_ca107564_33344cuda3std3__48in_placeE)
_ZN39_INTERNAL_58b29295_4_k_cu_ca107564_33344cuda3std3__48in_placeE:
	.zero		1
	.type		_ZN39_INTERNAL_58b29295_4_k_cu_ca107564_33344cuda3std6ranges3__45__cpo9iter_moveE,@object
	.size		_ZN39_INTERNAL_58b29295_4_k_cu_ca107564_33344cuda3std6ranges3__45__cpo9iter_moveE,(_ZN39_INTERNAL_58b29295_4_k_cu_ca107564_33344cuda3std3__45__cpo5beginE - _ZN39_INTERNAL_58b29295_4_k_cu_ca107564_33344cuda3std6ranges3__45__cpo9iter_moveE)
_ZN39_INTERNAL_58b29295_4_k_cu_ca107564_33344cuda3std6ranges3__45__cpo9iter_moveE:
	.zero		1
	.type		_ZN39_INTERNAL_58b29295_4_k_cu_ca107564_33344cuda3std3__45__cpo5beginE,@object
	.size		_ZN39_INTERNAL_58b29295_4_k_cu_ca107564_33344cuda3std3__45__cpo5beginE,(_ZN39_INTERNAL_58b29295_4_k_cu_ca107564_33344cuda3std3__441_GLOBAL__N__58b29295_4_k_cu_ca107564_33346ignoreE - _ZN39_INTERNAL_58b29295_4_k_cu_ca107564_33344cuda3std3__45__cpo5beginE)
_ZN39_INTERNAL_58b29295_4_k_cu_ca107564_33344cuda3std3__45__cpo5beginE:
	.zero		1
	.type		_ZN39_INTERNAL_58b29295_4_k_cu_ca107564_33344cuda3std3__441_GLOBAL__N__58b29295_4_k_cu_ca107564_33346ignoreE,@object
	.size		_ZN39_INTERNAL_58b29295_4_k_cu_ca107564_33344cuda3std3__441_GLOBAL__N__58b29295_4_k_cu_ca107564_33346ignoreE,(_ZN39_INTERNAL_58b29295_4_k_cu_ca107564_33344cute7productE - _ZN39_INTERNAL_58b29295_4_k_cu_ca107564_33344cuda3std3__441_GLOBAL__N__58b29295_4_k_cu_ca107564_33346ignoreE)
_ZN39_INTERNAL_58b29295_4_k_cu_ca107564_33344cuda3std3__441_GLOBAL__N__58b29295_4_k_cu_ca107564_33346ignoreE:
	.zero		1
	.type		_ZN39_INTERNAL_58b29295_4_k_cu_ca107564_33344cute7productE,@object
	.size		_ZN39_INTERNAL_58b29295_4_k_cu_ca107564_33344cute7productE,(_ZN39_INTERNAL_58b29295_4_k_cu_ca107564_33344cuda3std3__45__cpo3endE - _ZN39_INTERNAL_58b29295_4_k_cu_ca107564_33344cute7productE)
_ZN39_INTERNAL_58b29295_4_k_cu_ca107564_33344cute7productE:
	.zero		1
	.type		_ZN39_INTERNAL_58b29295_4_k_cu_ca107564_33344cuda3std3__45__cpo3endE,@object
	.size		_ZN39_INTERNAL_58b29295_4_k_cu_ca107564_33344cuda3std3__45__cpo3endE,(_ZN39_INTERNAL_58b29295_4_k_cu_ca107564_33344cuda3std3__419piecewise_constructE - _ZN39_INTERNAL_58b29295_4_k_cu_ca107564_33344cuda3std3__45__cpo3endE)
_ZN39_INTERNAL_58b29295_4_k_cu_ca107564_33344cuda3std3__45__cpo3endE:
	.zero		1
	.type		_ZN39_INTERNAL_58b29295_4_k_cu_ca107564_33344cuda3std3__419piecewise_constructE,@object
	.size		_ZN39_INTERNAL_58b29295_4_k_cu_ca107564_33344cuda3std3__419piecewise_constructE,(_ZN39_INTERNAL_58b29295_4_k_cu_ca107564_33344cuda3std3__45__cpo4cendE - _ZN39_INTERNAL_58b29295_4_k_cu_ca107564_33344cuda3std3__419piecewise_constructE)
_ZN39_INTERNAL_58b29295_4_k_cu_ca107564_33344cuda3std3__419piecewise_constructE:
	.zero		1
	.type		_ZN39_INTERNAL_58b29295_4_k_cu_ca107564_33344cuda3std3__45__cpo4cendE,@object
	.size		_ZN39_INTERNAL_58b29295_4_k_cu_ca107564_33344cuda3std3__45__cpo4cendE,(_ZN39_INTERNAL_58b29295_4_k_cu_ca107564_33344cuda3std6ranges3__45__cpo4swapE - _ZN39_INTERNAL_58b29295_4_k_cu_ca107564_33344cuda3std3__45__cpo4cendE)
_ZN39_INTERNAL_58b29295_4_k_cu_ca107564_33344cuda3std3__45__cpo4cendE:
	.zero		1
	.type		_ZN39_INTERNAL_58b29295_4_k_cu_ca107564_33344cuda3std6ranges3__45__cpo4swapE,@object
	.size		_ZN39_INTERNAL_58b29295_4_k_cu_ca107564_33344cuda3std6ranges3__45__cpo4swapE,(.L_8 - _ZN39_INTERNAL_58b29295_4_k_cu_ca107564_33344cuda3std6ranges3__45__cpo4swapE)
_ZN39_INTERNAL_58b29295_4_k_cu_ca107564_33344cuda3std6ranges3__45__cpo4swapE:
	.zero		1
.L_8:


//--------------------- .nv.constant0._ZN7cutlass13device_kernelINS_4fmha6kernel28FmhaKernelTmaWarpSpecializedINS1_10collective30FmhaMainloopTmaWarpSpecializedINS_10bfloat16_tEffN4cute5tupleIJNS7_1CILi128EEESA_NS9_ILi32EEEEEENS8_IJiNS9_ILi1EEENS8_IJiiEEEEEESF_SF_NS4_12CausalFusionEJNS2_6OptionILNS2_3TagE0ENS9_ILb1EEEEENSH_ILSI_2ESJ_EEEEENS4_15FmhaFwdEpilogueIS6_fNS8_IJNS9_ILi64EEESB_SA_EEEEENS2_23PersistentTileSchedulerEJSK_SL_EEEEEvNT_6ParamsE --------------------------
	.section	.nv.constant0._ZN7cutlass13device_kernelINS_4fmha6kernel28FmhaKernelTmaWarpSpecializedINS1_10collective30FmhaMainloopTmaWarpSpecializedINS_10bfloat16_tEffN4cute5tupleIJNS7_1CILi128EEESA_NS9_ILi32EEEEEENS8_IJiNS9_ILi1EEENS8_IJiiEEEEEESF_SF_NS4_12CausalFusionEJNS2_6OptionILNS2_3TagE0ENS9_ILb1EEEEENSH_ILSI_2ESJ_EEEEENS4_15FmhaFwdEpilogueIS6_fNS8_IJNS9_ILi64EEESB_SA_EEEEENS2_23PersistentTileSchedulerEJSK_SL_EEEEEvNT_6ParamsE,"a",@progbits
	.sectionflags	@""
	.align	4
.nv.constant0._ZN7cutlass13device_kernelINS_4fmha6kernel28FmhaKernelTmaWarpSpecializedINS1_10collective30FmhaMainloopTmaWarpSpecializedINS_10bfloat16_tEffN4cute5tupleIJNS7_1CILi128EEESA_NS9_ILi32EEEEEENS8_IJiNS9_ILi1EEENS8_IJiiEEEEEESF_SF_NS4_12CausalFusionEJNS2_6OptionILNS2_3TagE0ENS9_ILb1EEEEENSH_ILSI_2ESJ_EEEEENS4_15FmhaFwdEpilogueIS6_fNS8_IJNS9_ILi64EEESB_SA_EEEEENS2_23PersistentTileSchedulerEJSK_SL_EEEEEvNT_6ParamsE:
	.zero		2688


//--------------------- SYMBOLS --------------------------

	.type		.nv.reservedSmem.offset0,@object
	.size		.nv.reservedSmem.offset0,0x4
	.type		__assertfail,@function
